def attn_fwd(
    Q,
    K,
    V,
    Out,
    Lse,
    sm_scale,
    stride_qz,
    stride_qh,
    stride_qm,
    stride_qk,
    stride_kz,
    stride_kh,
    stride_kn,
    stride_kk,
    stride_vz,
    stride_vh,
    stride_vn,
    stride_vk,
    stride_oz,
    stride_oh,
    stride_om,
    stride_ok,
    seqlen_q,
    seqlen_k,
    BLOCK_M: tl.constexpr,
    BLOCK_N: tl.constexpr,
    HEAD_DIM: tl.constexpr,
    CAUSAL: tl.constexpr,
):
    start_m = tl.program_id(0)
    off_hz = tl.program_id(1)
    q_off = off_hz * stride_qh
    k_off = off_hz * stride_kh
    v_off = off_hz * stride_vh
    offs_m = start_m * BLOCK_M + tl.arange(0, BLOCK_M)
    offs_d = tl.arange(0, HEAD_DIM)
    offs_n = tl.arange(0, BLOCK_N)
    q_ptrs = Q + q_off + offs_m[:, None] * stride_qm + offs_d[None, :] * stride_qk
    k_ptrs = K + k_off + offs_d[:, None] * stride_kk + offs_n[None, :] * stride_kn
    v_ptrs = V + v_off + offs_n[:, None] * stride_vn + offs_d[None, :] * stride_vk
    m_i = tl.full([BLOCK_M], float("-inf"), dtype=tl.float32)
    l_i = tl.zeros([BLOCK_M], dtype=tl.float32) + 1.0
    acc = tl.zeros([BLOCK_M, HEAD_DIM], dtype=tl.float32)
    q = tl.load(q_ptrs)
    acc, l_i, m_i = _attn_fwd_inner(
        acc,
        l_i,
        m_i,
        q,
        k_ptrs,
        v_ptrs,
        sm_scale,
        stride_kn,
        stride_vn,
        start_m,
        seqlen_k,
        BLOCK_M,
        BLOCK_N,
        HEAD_DIM,
        CAUSAL,
    )
    acc = acc / l_i[:, None]
    lse = m_i + tl.math.log2(l_i) / 1.4426950408889634
    o_ptrs = (
        Out
        + off_hz * stride_oh
        + offs_m[:, None] * stride_om
        + offs_d[None, :] * stride_ok
    )
    tl.store(o_ptrs, acc.to(Out.dtype.element_ty))
    tl.store(Lse + off_hz * seqlen_q + offs_m, lse)

# config = {"BLOCK_M": 128, "BLOCK_N": 16, "HEAD_DIM": 16, "arch": "sm_90", "causal": false, "dtype": "fp16", "num_stages": 2, "num_warps": 8}
# arch = sm_90


// ===== COMPILED SASS (sm_90a) =====

	.target	sm_90a

	.elftype	@"ET_EXEC"


//--------------------- .note.nv.tkinfo           --------------------------
	.section	.note.nv.tkinfo,"",@"SHT_NOTE"
	.sectionflags	@"SHF_NOTE_NV_TKINFO"
	.tkinfo
        /*0018*/ 	.word	0x00000002
        /*0030*/ 	.string	""
        /*0030*/ 	.string	"ptxas"
        /*0030*/ 	.string	"Cuda compilation tools, release 13.0, V13.0.88"
        /*0030*/ 	.string	"Build cuda_13.0.r13.0/compiler.36424714_0"
        /*0030*/ 	.string	"-v  -suppress-debug-info  -lineinfo  -arch sm_90a "



//--------------------- .note.nv.cuinfo           --------------------------
	.section	.note.nv.cuinfo,"",@"SHT_NOTE"
	.sectionflags	@"SHF_NOTE_NV_CUINFO"
        /*0018*/ 	.short	0x0002
        /*001a*/ 	.short	0x005a
        /*001c*/ 	.short	0x0082
	.zero		2


//--------------------- .nv.info                  --------------------------
	.section	.nv.info,"",@"SHT_CUDA_INFO"
	.align	4


	//----- nvinfo : EIATTR_REGCOUNT
	.align		4
        /*0000*/ 	.byte	0x04, 0x2f
        /*0002*/ 	.short	(.L_2 - .L_1)
	.align		4
.L_1:
        /*0004*/ 	.word	index@(attn_fwd)
        /*0008*/ 	.word	0x0000002e


	//----- nvinfo : EIATTR_FRAME_SIZE
	.align		4
.L_2:
        /*000c*/ 	.byte	0x04, 0x11
        /*000e*/ 	.short	(.L_4 - .L_3)
	.align		4
.L_3:
        /*0010*/ 	.word	index@(attn_fwd)
        /*0014*/ 	.word	0x00000000


	//----- nvinfo : EIATTR_MIN_STACK_SIZE
	.align		4
.L_4:
        /*0018*/ 	.byte	0x04, 0x12
        /*001a*/ 	.short	(.L_6 - .L_5)
	.align		4
.L_5:
        /*001c*/ 	.word	index@(attn_fwd)
        /*0020*/ 	.word	0x00000000
.L_6:


//--------------------- .nv.compat                --------------------------
	.section	.nv.compat,"",@"SHT_CUDA_COMPAT_INFO"
	.align	4
        /*0000*/ 	.byte	0x02, 0x09, 0x01, 0x00, 0x02, 0x02, 0x04, 0x00, 0x02, 0x05, 0x05, 0x00, 0x03, 0x07, 0x01, 0x01
        /*0010*/ 	.byte	0x02, 0x03, 0x00, 0x00, 0x02, 0x06, 0x01, 0x00, 0x04, 0x0b, 0x08, 0x00, 0x00, 0x00, 0x00, 0x00
        /*0020*/ 	.byte	0x00, 0x00, 0x00, 0x00


//--------------------- .nv.info.attn_fwd         --------------------------
	.section	.nv.info.attn_fwd,"",@"SHT_CUDA_INFO"
	.sectionflags	@""
	.align	4


	//----- nvinfo : EIATTR_CUDA_API_VERSION
	.align		4
        /*0000*/ 	.byte	0x04, 0x37
        /*0002*/ 	.short	(.L_8 - .L_7)
.L_7:
        /*0004*/ 	.word	0x00000082


	//----- nvinfo : EIATTR_KPARAM_INFO
	.align		4
.L_8:
        /*0008*/ 	.byte	0x04, 0x17
        /*000a*/ 	.short	(.L_10 - .L_9)
.L_9:
        /*000c*/ 	.word	0x00000000
        /*0010*/ 	.short	0x0019
        /*0012*/ 	.short	0x0080
        /*0014*/ 	.byte	0x00, 0xf4, 0x21, 0x00


	//----- nvinfo : EIATTR_KPARAM_INFO
	.align		4
.L_10:
        /*0018*/ 	.byte	0x04, 0x17
        /*001a*/ 	.short	(.L_12 - .L_11)
.L_11:
        /*001c*/ 	.word	0x00000000
        /*0020*/ 	.short	0x0018
        /*0022*/ 	.short	0x0078
        /*0024*/ 	.byte	0x00, 0xf4, 0x21, 0x00


	//----- nvinfo : EIATTR_KPARAM_INFO
	.align		4
.L_12:
        /*0028*/ 	.byte	0x04, 0x17
        /*002a*/ 	.short	(.L_14 - .L_13)
.L_13:
        /*002c*/ 	.word	0x00000000
        /*0030*/ 	.short	0x0017
        /*0032*/ 	.short	0x0070
        /*0034*/ 	.byte	0x00, 0xf0, 0x11, 0x00


	//----- nvinfo : EIATTR_KPARAM_INFO
	.align		4
.L_14:
        /*0038*/ 	.byte	0x04, 0x17
        /*003a*/ 	.short	(.L_16 - .L_15)
.L_15:
        /*003c*/ 	.word	0x00000000
        /*0040*/ 	.short	0x0016
        /*0042*/ 	.short	0x006c
        /*0044*/ 	.byte	0x00, 0xf0, 0x11, 0x00


	//----- nvinfo : EIATTR_KPARAM_INFO
	.align		4
.L_16:
        /*0048*/ 	.byte	0x04, 0x17
        /*004a*/ 	.short	(.L_18 - .L_17)
.L_17:
        /*004c*/ 	.word	0x00000000
        /*0050*/ 	.short	0x0015
        /*0052*/ 	.short	0x0068
        /*0054*/ 	.byte	0x00, 0xf0, 0x11, 0x00


	//----- nvinfo : EIATTR_KPARAM_INFO
	.align		4
.L_18:
        /*0058*/ 	.byte	0x04, 0x17
        /*005a*/ 	.short	(.L_20 - .L_19)
.L_19:
        /*005c*/ 	.word	0x00000000
        /*0060*/ 	.short	0x0014
        /*0062*/ 	.short	0x0064
        /*0064*/ 	.byte	0x00, 0xf0, 0x11, 0x00


	//----- nvinfo : EIATTR_KPARAM_INFO
	.align		4
.L_20:
        /*0068*/ 	.byte	0x04, 0x17
        /*006a*/ 	.short	(.L_22 - .L_21)
.L_21:
        /*006c*/ 	.word	0x00000000
        /*0070*/ 	.short	0x0013
        /*0072*/ 	.short	0x0060
        /*0074*/ 	.byte	0x00, 0xf0, 0x11, 0x00


	//----- nvinfo : EIATTR_KPARAM_INFO
	.align		4
.L_22:
        /*0078*/ 	.byte	0x04, 0x17
        /*007a*/ 	.short	(.L_24 - .L_23)
.L_23:
        /*007c*/ 	.word	0x00000000
        /*0080*/ 	.short	0x0012
        /*0082*/ 	.short	0x005c
        /*0084*/ 	.byte	0x00, 0xf0, 0x11, 0x00


	//----- nvinfo : EIATTR_KPARAM_INFO
	.align		4
.L_24:
        /*0088*/ 	.byte	0x04, 0x17
        /*008a*/ 	.short	(.L_26 - .L_25)
.L_25:
        /*008c*/ 	.word	0x00000000
        /*0090*/ 	.short	0x0011
        /*0092*/ 	.short	0x0058
        /*0094*/ 	.byte	0x00, 0xf0, 0x11, 0x00


	//----- nvinfo : EIATTR_KPARAM_INFO
	.align		4
.L_26:
        /*0098*/ 	.byte	0x04, 0x17
        /*009a*/ 	.short	(.L_28 - .L_27)
.L_27:
        /*009c*/ 	.word	0x00000000
        /*00a0*/ 	.short	0x0010
        /*00a2*/ 	.short	0x0054
        /*00a4*/ 	.byte	0x00, 0xf0, 0x11, 0x00


	//----- nvinfo : EIATTR_KPARAM_INFO
	.align		4
.L_28:
        /*00a8*/ 	.byte	0x04, 0x17
        /*00aa*/ 	.short	(.L_30 - .L_29)
.L_29:
        /*00ac*/ 	.word	0x00000000
        /*00b0*/ 	.short	0x000f
        /*00b2*/ 	.short	0x0050
        /*00b4*/ 	.byte	0x00, 0xf0, 0x11, 0x00


	//----- nvinfo : EIATTR_KPARAM_INFO
	.align		4
.L_30:
        /*00b8*/ 	.byte	0x04, 0x17
        /*00ba*/ 	.short	(.L_32 - .L_31)
.L_31:
        /*00bc*/ 	.word	0x00000000
        /*00c0*/ 	.short	0x000e
        /*00c2*/ 	.short	0x004c
        /*00c4*/ 	.byte	0x00, 0xf0, 0x11, 0x00


	//----- nvinfo : EIATTR_KPARAM_INFO
	.align		4
.L_32:
        /*00c8*/ 	.byte	0x04, 0x17
        /*00ca*/ 	.short	(.L_34 - .L_33)
.L_33:
        /*00cc*/ 	.word	0x00000000
        /*00d0*/ 	.short	0x000d
        /*00d2*/ 	.short	0x0048
        /*00d4*/ 	.byte	0x00, 0xf0, 0x11, 0x00


	//----- nvinfo : EIATTR_KPARAM_INFO
	.align		4
.L_34:
        /*00d8*/ 	.byte	0x04, 0x17
        /*00da*/ 	.short	(.L_36 - .L_35)
.L_35:
        /*00dc*/ 	.word	0x00000000
        /*00e0*/ 	.short	0x000c
        /*00e2*/ 	.short	0x0044
        /*00e4*/ 	.byte	0x00, 0xf0, 0x11, 0x00


	//----- nvinfo : EIATTR_KPARAM_INFO
	.align		4
.L_36:
        /*00e8*/ 	.byte	0x04, 0x17
        /*00ea*/ 	.short	(.L_38 - .L_37)
.L_37:
        /*00ec*/ 	.word	0x00000000
        /*00f0*/ 	.short	0x000b
        /*00f2*/ 	.short	0x0040
        /*00f4*/ 	.byte	0x00, 0xf0, 0x11, 0x00


	//----- nvinfo : EIATTR_KPARAM_INFO
	.align		4
.L_38:
        /*00f8*/ 	.byte	0x04, 0x17
        /*00fa*/ 	.short	(.L_40 - .L_39)
.L_39:
        /*00fc*/ 	.word	0x00000000
        /*0100*/ 	.short	0x000a
        /*0102*/ 	.short	0x003c
        /*0104*/ 	.byte	0x00, 0xf0, 0x11, 0x00


	//----- nvinfo : EIATTR_KPARAM_INFO
	.align		4
.L_40:
        /*0108*/ 	.byte	0x04, 0x17
        /*010a*/ 	.short	(.L_42 - .L_41)
.L_41:
        /*010c*/ 	.word	0x00000000
        /*0110*/ 	.short	0x0009
        /*0112*/ 	.short	0x0038
        /*0114*/ 	.byte	0x00, 0xf0, 0x11, 0x00


	//----- nvinfo : EIATTR_KPARAM_INFO
	.align		4
.L_42:
        /*0118*/ 	.byte	0x04, 0x17
        /*011a*/ 	.short	(.L_44 - .L_43)
.L_43:
        /*011c*/ 	.word	0x00000000
        /*0120*/ 	.short	0x0008
        /*0122*/ 	.short	0x0034
        /*0124*/ 	.byte	0x00, 0xf0, 0x11, 0x00


	//----- nvinfo : EIATTR_KPARAM_INFO
	.align		4
.L_44:
        /*0128*/ 	.byte	0x04, 0x17
        /*012a*/ 	.short	(.L_46 - .L_45)
.L_45:
        /*012c*/ 	.word	0x00000000
        /*0130*/ 	.short	0x0007
        /*0132*/ 	.short	0x0030
        /*0134*/ 	.byte	0x00, 0xf0, 0x11, 0x00


	//----- nvinfo : EIATTR_KPARAM_INFO
	.align		4
.L_46:
        /*0138*/ 	.byte	0x04, 0x17
        /*013a*/ 	.short	(.L_48 - .L_47)
.L_47:
        /*013c*/ 	.word	0x00000000
        /*0140*/ 	.short	0x0006
        /*0142*/ 	.short	0x002c
        /*0144*/ 	.byte	0x00, 0xf0, 0x11, 0x00


	//----- nvinfo : EIATTR_KPARAM_INFO
	.align		4
.L_48:
        /*0148*/ 	.byte	0x04, 0x17
        /*014a*/ 	.short	(.L_50 - .L_49)
.L_49:
        /*014c*/ 	.word	0x00000000
        /*0150*/ 	.short	0x0005
        /*0152*/ 	.short	0x0028
        /*0154*/ 	.byte	0x00, 0xf0, 0x11, 0x00


	//----- nvinfo : EIATTR_KPARAM_INFO
	.align		4
.L_50:
        /*0158*/ 	.byte	0x04, 0x17
        /*015a*/ 	.short	(.L_52 - .L_51)
.L_51:
        /*015c*/ 	.word	0x00000000
        /*0160*/ 	.short	0x0004
        /*0162*/ 	.short	0x0020
        /*0164*/ 	.byte	0x00, 0xf4, 0x21, 0x00


	//----- nvinfo : EIATTR_KPARAM_INFO
	.align		4
.L_52:
        /*0168*/ 	.byte	0x04, 0x17
        /*016a*/ 	.short	(.L_54 - .L_53)
.L_53:
        /*016c*/ 	.word	0x00000000
        /*0170*/ 	.short	0x0003
        /*0172*/ 	.short	0x0018
        /*0174*/ 	.byte	0x00, 0xf4, 0x21, 0x00


	//----- nvinfo : EIATTR_KPARAM_INFO
	.align		4
.L_54:
        /*0178*/ 	.byte	0x04, 0x17
        /*017a*/ 	.short	(.L_56 - .L_55)
.L_55:
        /*017c*/ 	.word	0x00000000
        /*0180*/ 	.short	0x0002
        /*0182*/ 	.short	0x0010
        /*0184*/ 	.byte	0x00, 0xf4, 0x21, 0x00


	//----- nvinfo : EIATTR_KPARAM_INFO
	.align		4
.L_56:
        /*0188*/ 	.byte	0x04, 0x17
        /*018a*/ 	.short	(.L_58 - .L_57)
.L_57:
        /*018c*/ 	.word	0x00000000
        /*0190*/ 	.short	0x0001
        /*0192*/ 	.short	0x0008
        /*0194*/ 	.byte	0x00, 0xf4, 0x21, 0x00


	//----- nvinfo : EIATTR_KPARAM_INFO
	.align		4
.L_58:
        /*0198*/ 	.byte	0x04, 0x17
        /*019a*/ 	.short	(.L_60 - .L_59)
.L_59:
        /*019c*/ 	.word	0x00000000
        /*01a0*/ 	.short	0x0000
        /*01a2*/ 	.short	0x0000
        /*01a4*/ 	.byte	0x00, 0xf4, 0x21, 0x00


	//----- nvinfo : EIATTR_SPARSE_MMA_MASK
	.align		4
.L_60:
        /*01a8*/ 	.byte	0x03, 0x50
        /*01aa*/ 	.short	0x0000


	//----- nvinfo : EIATTR_MAXREG_COUNT
	.align		4
        /*01ac*/ 	.byte	0x03, 0x1b
        /*01ae*/ 	.short	0x00ff


	//----- nvinfo : EIATTR_NUM_BARRIERS
	.align		4
        /*01b0*/ 	.byte	0x02, 0x4c
        /*01b2*/ 	.byte	0x01
	.zero		1


	//----- nvinfo : EIATTR_MERCURY_ISA_VERSION
	.align		4
        /*01b4*/ 	.byte	0x03, 0x5f
        /*01b6*/ 	.short	0x0101


	//----- nvinfo : EIATTR_COOP_GROUP_MASK_REGIDS
	.align		4
        /*01b8*/ 	.byte	0x04, 0x29
        /*01ba*/ 	.short	(.L_62 - .L_61)


	//   ....[0]....
.L_61:
        /*01bc*/ 	.word	0xffffffff


	//   ....[1]....
        /*01c0*/ 	.word	0xffffffff


	//   ....[2]....
        /*01c4*/ 	.word	0xffffffff


	//   ....[3]....
        /*01c8*/ 	.word	0xffffffff


	//   ....[4]....
        /*01cc*/ 	.word	0xffffffff


	//   ....[5]....
        /*01d0*/ 	.word	0xffffffff


	//   ....[6]....
        /*01d4*/ 	.word	0xffffffff


	//   ....[7]....
        /*01d8*/ 	.word	0xffffffff


	//----- nvinfo : EIATTR_COOP_GROUP_INSTR_OFFSETS
	.align		4
.L_62:
        /*01dc*/ 	.byte	0x04, 0x28
        /*01de*/ 	.short	(.L_64 - .L_63)


	//   ....[0]....
.L_63:
        /*01e0*/ 	.word	0x00000b10


	//   ....[1]....
        /*01e4*/ 	.word	0x00000b30


	//   ....[2]....
        /*01e8*/ 	.word	0x00000c80


	//   ....[3]....
        /*01ec*/ 	.word	0x00000ce0


	//   ....[4]....
        /*01f0*/ 	.word	0x00000dd0


	//   ....[5]....
        /*01f4*/ 	.word	0x00000df0


	//   ....[6]....
        /*01f8*/ 	.word	0x00000f50


	//   ....[7]....
        /*01fc*/ 	.word	0x00000fd0


	//----- nvinfo : EIATTR_EXIT_INSTR_OFFSETS
	.align		4
.L_64:
        /*0200*/ 	.byte	0x04, 0x1c
        /*0202*/ 	.short	(.L_66 - .L_65)


	//   ....[0]....
.L_65:
        /*0204*/ 	.word	0x00001c00


	//   ....[1]....
        /*0208*/ 	.word	0x00001c30


	//----- nvinfo : EIATTR_REQNTID
	.align		4
.L_66:
        /*020c*/ 	.byte	0x04, 0x10
        /*020e*/ 	.short	(.L_68 - .L_67)
.L_67:
        /*0210*/ 	.word	0x00000100
        /*0214*/ 	.word	0x00000001
        /*0218*/ 	.word	0x00000001


	//----- nvinfo : EIATTR_CBANK_PARAM_SIZE
	.align		4
.L_68:
        /*021c*/ 	.byte	0x03, 0x19
        /*021e*/ 	.short	0x0088


	//----- nvinfo : EIATTR_PARAM_CBANK
	.align		4
        /*0220*/ 	.byte	0x04, 0x0a
        /*0222*/ 	.short	(.L_70 - .L_69)
	.align		4
.L_69:
        /*0224*/ 	.word	index@(.nv.constant0.attn_fwd)
        /*0228*/ 	.short	0x0210
        /*022a*/ 	.short	0x0088


	//----- nvinfo : EIATTR_SW_WAR
	.align		4
.L_70:
        /*022c*/ 	.byte	0x04, 0x36
        /*022e*/ 	.short	(.L_72 - .L_71)
.L_71:
        /*0230*/ 	.word	0x00000008
.L_72:


//--------------------- .nv.callgraph             --------------------------
	.section	.nv.callgraph,"",@"SHT_CUDA_CALLGRAPH"
	.align	4
	.sectionentsize	8
	.align		4
        /*0000*/ 	.word	0x00000000
	.align		4
        /*0004*/ 	.word	0xffffffff
	.align		4
        /*0008*/ 	.word	0x00000000
	.align		4
        /*000c*/ 	.word	0xfffffffe
	.align		4
        /*0010*/ 	.word	0x00000000
	.align		4
        /*0014*/ 	.word	0xfffffffd
	.align		4
        /*0018*/ 	.word	0x00000000
	.align		4
        /*001c*/ 	.word	0xfffffffc


//--------------------- .nv.constant4             --------------------------
	.section	.nv.constant4,"a",@progbits
	.align	8
	.align		8
.nv.constant4:
        /*0000*/ 	.dword	_$_str


//--------------------- .text.attn_fwd            --------------------------
	.section	.text.attn_fwd,"ax",@progbits
	.align	128
        .global         attn_fwd
        .type           attn_fwd,@function
        .size           attn_fwd,(.L_x_3 - attn_fwd)
        .other          attn_fwd,@"STO_CUDA_ENTRY STV_DEFAULT"
attn_fwd:
.text.attn_fwd:
[----:B------:R-:W-:Y:S01]  /*0000*/  LDC R1, c[0x0][0x28] ;  /* 0x00000a00ff017b82 */ /* 0x000fe20000000800 */
[----:B------:R-:W0:Y:S07]  /*0010*/  S2R R2, SR_TID.X ;  /* 0x0000000000027919 */ /* 0x000e2e0000002100 */
[----:B------:R-:W1:Y:S01]  /*0020*/  LDC R5, c[0x0][0x248] ;  /* 0x00009200ff057b82 */ /* 0x000e620000000800 */
[----:B------:R-:W-:Y:S01]  /*0030*/  ULDC.64 UR4, c[0x0][0x240] ;  /* 0x0000900000047ab9 */ /* 0x000fe20000000a00 */
[----:B------:R-:W-:Y:S01]  /*0040*/  ULDC.64 UR16, c[0x0][0x208] ;  /* 0x0000820000107ab9 */ /* 0x000fe20000000a00 */
[----:B------:R-:W2:Y:S01]  /*0050*/  S2R R3, SR_CTAID.X ;  /* 0x0000000000037919 */ /* 0x000ea20000002500 */
[----:B------:R-:W-:-:S04]  /*0060*/  ULDC UR18, c[0x0][0x280] ;  /* 0x0000a00000127ab9 */ /* 0x000fc80000000800 */
[----:B------:R-:W3:Y:S08]  /*0070*/  S2UR UR14, SR_CTAID.Y ;  /* 0x00000000000e79c3 */ /* 0x000ef00000002600 */
[----:B------:R-:W4:Y:S01]  /*0080*/  LDC.64 R20, c[0x0][0x210] ;  /* 0x00008400ff147b82 */ /* 0x000f220000000a00 */
[----:B0-----:R-:W-:Y:S01]  /*0090*/  SHF.R.U32.HI R4, RZ, 0x7, R2 ;  /* 0x00000007ff047819 */ /* 0x001fe20000011602 */
[----:B---3--:R-:W-:Y:S01]  /*00a0*/  UIMAD UR4, UR14, UR4, URZ ;  /* 0x000000040e0472a4 */ /* 0x008fe2000f8e023f */
[----:B------:R-:W-:-:S02]  /*00b0*/  LOP3.LUT R0, R2, 0x7f, RZ, 0xc0, !PT ;  /* 0x0000007f02007812 */ /* 0x000fc400078ec0ff */
[----:B------:R-:W-:Y:S01]  /*00c0*/  SGXT.U32 R4, R4, 0x1 ;  /* 0x000000010404781a */ /* 0x000fe20000000000 */
[----:B------:R-:W-:Y:S02]  /*00d0*/  USHF.L.U32 UR6, UR4, 0x1, URZ ;  /* 0x0000000104067899 */ /* 0x000fe4000800063f */
[----:B--2---:R-:W-:Y:S02]  /*00e0*/  IMAD R0, R3, 0x80, R0 ;  /* 0x0000008003007824 */ /* 0x004fe400078e0200 */
[----:B-1----:R-:W-:Y:S02]  /*00f0*/  IMAD R6, R4, R5, RZ ;  /* 0x0000000504067224 */ /* 0x002fe400078e02ff */
[----:B------:R-:W-:Y:S01]  /*0100*/  IMAD R3, R0, UR5, RZ ;  /* 0x0000000500037c24 */ /* 0x000fe2000f8e02ff */
[----:B------:R-:W-:Y:S02]  /*0110*/  UIMAD.WIDE UR4, UR4, 0x2, URZ ;  /* 0x00000002040478a5 */ /* 0x000fe4000f8e023f */
[----:B------:R-:W-:Y:S01]  /*0120*/  LEA R12, R5, R6, 0x1 ;  /* 0x00000006050c7211 */ /* 0x000fe200078e08ff */
[----:B------:R-:W-:-:S02]  /*0130*/  IMAD.SHL.U32 R7, R3, 0x2, RZ ;  /* 0x0000000203077824 */ /* 0x000fc400078e00ff */
[----:B------:R-:W-:-:S03]  /*0140*/  IMAD.HI R4, R3, 0x2, RZ ;  /* 0x0000000203047827 */ /* 0x000fc600078e02ff */
[----:B----4-:R-:W-:Y:S01]  /*0150*/  IADD3 R19, P0, P1, R7, UR6, R20 ;  /* 0x0000000607137c10 */ /* 0x010fe2000f91e014 */
[----:B------:R-:W-:-:S03]  /*0160*/  IMAD R16, R5, 0x2, R12 ;  /* 0x0000000205107824 */ /* 0x000fc600078e020c */
[----:B------:R-:W-:Y:S01]  /*0170*/  IADD3.X R21, R4, UR5, R21, P0, P1 ;  /* 0x0000000504157c10 */ /* 0x000fe200087e2415 */
[C---:B------:R-:W-:Y:S01]  /*0180*/  IMAD R20, R5.reuse, 0x2, R16 ;  /* 0x0000000205147824 */ /* 0x040fe200078e0210 */
[-C--:B------:R-:W-:Y:S02]  /*0190*/  LEA R10, P0, R6, R19.reuse, 0x1 ;  /* 0x00000013060a7211 */ /* 0x080fe400078008ff */
[----:B------:R-:W-:Y:S02]  /*01a0*/  LEA R8, P1, R12, R19, 0x1 ;  /* 0x000000130c087211 */ /* 0x000fe400078208ff */
[C---:B------:R-:W-:Y:S02]  /*01b0*/  LEA R4, R5.reuse, R20, 0x1 ;  /* 0x0000001405047211 */ /* 0x040fe400078e08ff */
[----:B------:R-:W-:Y:S02]  /*01c0*/  LEA.HI.X.SX32 R11, R6, R21, 0x1, P0 ;  /* 0x00000015060b7211 */ /* 0x000fe400000f0eff */
[----:B------:R-:W-:Y:S01]  /*01d0*/  LEA R14, P0, R16, R19, 0x1 ;  /* 0x00000013100e7211 */ /* 0x000fe200078008ff */
[C---:B------:R-:W-:Y:S01]  /*01e0*/  IMAD R18, R5.reuse, 0x2, R4 ;  /* 0x0000000205127824 */ /* 0x040fe200078e0204 */
[-C--:B------:R-:W-:Y:S01]  /*01f0*/  LEA.HI.X.SX32 R9, R12, R21.reuse, 0x1, P1 ;  /* 0x000000150c097211 */ /* 0x080fe200008f0eff */
[----:B------:R0:W2:Y:S01]  /*0200*/  LDG.E.U16 R3, desc[UR16][R10.64] ;  /* 0x000000100a037981 */ /* 0x0000a2000c1e1500 */
[----:B------:R-:W-:Y:S01]  /*0210*/  LEA.HI.X.SX32 R15, R16, R21, 0x1, P0 ;  /* 0x00000015100f7211 */ /* 0x000fe200000f0eff */
[----:B------:R-:W-:Y:S01]  /*0220*/  IMAD R22, R5, 0x2, R18 ;  /* 0x0000000205167824 */ /* 0x000fe200078e0212 */
[----:B------:R-:W-:-:S02]  /*0230*/  LEA R6, P0, R4, R19, 0x1 ;  /* 0x0000001304067211 */ /* 0x000fc400078008ff */
[----:B------:R-:W-:Y:S01]  /*0240*/  LEA R16, P1, R18, R19, 0x1 ;  /* 0x0000001312107211 */ /* 0x000fe200078208ff */
[----:B------:R1:W3:Y:S01]  /*0250*/  LDG.E.U16 R9, desc[UR16][R8.64] ;  /* 0x0000001008097981 */ /* 0x0002e2000c1e1500 */
[----:B------:R-:W-:Y:S02]  /*0260*/  LEA.HI.X.SX32 R7, R4, R21, 0x1, P0 ;  /* 0x0000001504077211 */ /* 0x000fe400000f0eff */
[----:B0-----:R-:W-:Y:S01]  /*0270*/  LEA R10, R5, R22, 0x1 ;  /* 0x00000016050a7211 */ /* 0x001fe200078e08ff */
[----:B------:R-:W4:Y:S01]  /*0280*/  LDG.E.U16 R14, desc[UR16][R14.64] ;  /* 0x000000100e0e7981 */ /* 0x000f22000c1e1500 */
[----:B------:R-:W-:Y:S02]  /*0290*/  LEA R12, P2, R22, R19, 0x1 ;  /* 0x00000013160c7211 */ /* 0x000fe400078408ff */
[----:B------:R-:W-:Y:S01]  /*02a0*/  LEA.HI.X.SX32 R17, R18, R21, 0x1, P1 ;  /* 0x0000001512117211 */ /* 0x000fe200008f0eff */
[----:B------:R0:W5:Y:S01]  /*02b0*/  LDG.E.U16 R7, desc[UR16][R6.64] ;  /* 0x0000001006077981 */ /* 0x000162000c1e1500 */
[----:B------:R-:W-:-:S02]  /*02c0*/  LEA R4, P0, R20, R19, 0x1 ;  /* 0x0000001314047211 */ /* 0x000fc400078008ff */
[----:B------:R-:W-:Y:S01]  /*02d0*/  LEA R18, P1, R10, R19, 0x1 ;  /* 0x000000130a127211 */ /* 0x000fe200078208ff */
[----:B------:R-:W4:Y:S01]  /*02e0*/  LDG.E.U16 R16, desc[UR16][R16.64] ;  /* 0x0000001010107981 */ /* 0x000f22000c1e1500 */
[-C--:B------:R-:W-:Y:S02]  /*02f0*/  LEA.HI.X.SX32 R13, R22, R21.reuse, 0x1, P2 ;  /* 0x00000015160d7211 */ /* 0x080fe400010f0eff */
[-C--:B------:R-:W-:Y:S02]  /*0300*/  LEA.HI.X.SX32 R5, R20, R21.reuse, 0x1, P0 ;  /* 0x0000001514057211 */ /* 0x080fe400000f0eff */
[----:B------:R-:W-:Y:S01]  /*0310*/  LEA.HI.X.SX32 R19, R10, R21, 0x1, P1 ;  /* 0x000000150a137211 */ /* 0x000fe200008f0eff */
[----:B------:R-:W4:Y:S04]  /*0320*/  LDG.E.U16 R12, desc[UR16][R12.64] ;  /* 0x000000100c0c7981 */ /* 0x000f28000c1e1500 */
[----:B------:R0:W4:Y:S04]  /*0330*/  LDG.E.U16 R10, desc[UR16][R4.64] ;  /* 0x00000010040a7981 */ /* 0x000128000c1e1500 */
[----:B------:R-:W4:Y:S01]  /*0340*/  LDG.E.U16 R18, desc[UR16][R18.64] ;  /* 0x0000001012127981 */ /* 0x000f22000c1e1500 */
[----:B------:R-:W0:Y:S01]  /*0350*/  S2UR UR15, SR_CgaCtaId ;  /* 0x00000000000f79c3 */ /* 0x000e220000008800 */
[----:B-1----:R-:W-:Y:S01]  /*0360*/  SHF.R.S32.HI R8, RZ, 0x7, R2 ;  /* 0x00000007ff087819 */ /* 0x002fe20000011402 */
[----:B------:R-:W-:-:S03]  /*0370*/  IMAD.SHL.U32 R11, R2, 0x2, RZ ;  /* 0x00000002020b7824 */ /* 0x000fc600078e00ff */
[----:B0-----:R-:W-:Y:S01]  /*0380*/  SGXT R6, R8, 0x1 ;  /* 0x000000010806781a */ /* 0x001fe20000000200 */
[----:B------:R-:W-:-:S03]  /*0390*/  UISETP.GE.AND UP0, UPT, UR18, 0x1, UPT ;  /* 0x000000011200788c */ /* 0x000fc6000bf06270 */
[----:B------:R-:W-:Y:S02]  /*03a0*/  LOP3.LUT R8, R6, 0x90, RZ, 0xc0, !PT ;  /* 0x0000009006087812 */ /* 0x000fe400078ec0ff */
[----:B------:R-:W-:Y:S02]  /*03b0*/  LOP3.LUT R6, R2, 0x40, RZ, 0xc0, !PT ;  /* 0x0000004002067812 */ /* 0x000fe400078ec0ff */
[----:B------:R-:W-:Y:S01]  /*03c0*/  LOP3.LUT R15, R8, 0x7e, R11, 0x78, !PT ;  /* 0x0000007e080f7812 */ /* 0x000fe200078e780b */
[----:B------:R-:W-:Y:S01]  /*03d0*/  UMOV UR4, 0x400 ;  /* 0x0000040000047882 */ /* 0x000fe20000000000 */
[----:B------:R-:W-:-:S03]  /*03e0*/  PLOP3.LUT P0, PT, PT, PT, UP0, 0x80, 0x0 ;  /* 0x000000000000781c */ /* 0x000fc60003f0f008 */
[----:B------:R-:W-:Y:S01]  /*03f0*/  IMAD R4, R6, 0x20, R15 ;  /* 0x0000002006047824 */ /* 0x000fe200078e020f */
[----:B------:R-:W-:-:S04]  /*0400*/  ULEA UR15, UR15, UR4, 0x18 ;  /* 0x000000040f0f7291 */ /* 0x000fc8000f8ec03f */
[C---:B------:R-:W-:Y:S02]  /*0410*/  LOP3.LUT R13, R4.reuse, 0x20, RZ, 0x3c, !PT ;  /* 0x00000020040d7812 */ /* 0x040fe400078e3cff */
[C---:B------:R-:W-:Y:S02]  /*0420*/  LOP3.LUT R15, R4.reuse, 0x40, RZ, 0x3c, !PT ;  /* 0x00000040040f7812 */ /* 0x040fe400078e3cff */
[----:B------:R-:W-:Y:S01]  /*0430*/  LOP3.LUT R17, R4, 0x60, RZ, 0x3c, !PT ;  /* 0x0000006004117812 */ /* 0x000fe200078e3cff */
[----:B------:R-:W-:Y:S01]  /*0440*/  IMAD.MOV.U32 R5, RZ, RZ, 0x3f800000 ;  /* 0x3f800000ff057424 */ /* 0x000fe200078e00ff */
[----:B------:R-:W-:Y:S02]  /*0450*/  MOV R8, 0xff800000 ;  /* 0xff80000000087802 */ /* 0x000fe40000000f00 */
[----:B------:R-:W-:Y:S02]  /*0460*/  CS2R R32, SRZ ;  /* 0x0000000000207805 */ /* 0x000fe4000001ff00 */
[----:B------:R-:W-:-:S02]  /*0470*/  CS2R R34, SRZ ;  /* 0x0000000000227805 */ /* 0x000fc4000001ff00 */
[----:B------:R-:W-:Y:S02]  /*0480*/  CS2R R36, SRZ ;  /* 0x0000000000247805 */ /* 0x000fe4000001ff00 */
[----:B------:R-:W-:Y:S01]  /*0490*/  CS2R R38, SRZ ;  /* 0x0000000000267805 */ /* 0x000fe2000001ff00 */
[----:B--2---:R-:W-:Y:S04]  /*04a0*/  STS.U16 [R4+UR15], R3 ;  /* 0x0000000304007988 */ /* 0x004fe8000800040f */
[----:B-----5:R0:W-:Y:S04]  /*04b0*/  STS.U16 [R4+UR15+0x400], R7 ;  /* 0x0004000704007988 */ /* 0x0201e8000800040f */
[----:B---3--:R1:W-:Y:S04]  /*04c0*/  STS.U16 [R13+UR15+0x100], R9 ;  /* 0x000100090d007988 */ /* 0x0083e8000800040f */
[----:B----4-:R1:W-:Y:S04]  /*04d0*/  STS.U16 [R13+UR15+0x500], R16 ;  /* 0x000500100d007988 */ /* 0x0103e8000800040f */
[----:B------:R1:W-:Y:S04]  /*04e0*/  STS.U16 [R15+UR15+0x200], R14 ;  /* 0x0002000e0f007988 */ /* 0x0003e8000800040f */
[----:B------:R1:W-:Y:S01]  /*04f0*/  STS.U16 [R15+UR15+0x600], R12 ;  /* 0x0006000c0f007988 */ /* 0x0003e2000800040f */
[----:B0-----:R-:W-:-:S03]  /*0500*/  IMAD.MOV.U32 R4, RZ, RZ, 0x3f800000 ;  /* 0x3f800000ff047424 */ /* 0x001fc600078e00ff */
[----:B------:R1:W-:Y:S01]  /*0510*/  STS.U16 [R17+UR15+0x300], R10 ;  /* 0x0003000a11007988 */ /* 0x0003e2000800040f */
[----:B------:R-:W-:-:S03]  /*0520*/  MOV R3, 0xff800000 ;  /* 0xff80000000037802 */ /* 0x000fc60000000f00 */
[----:B------:R1:W-:Y:S01]  /*0530*/  STS.U16 [R17+UR15+0x700], R18 ;  /* 0x0007001211007988 */ /* 0x0003e2000800040f */
[----:B------:R-:W-:Y:S05]  /*0540*/  @!P0 BRA `(.L_x_0) ;  /* 0x0000000800c48947 */ /* 0x000fea0003800000 */
[----:B------:R-:W-:Y:S01]  /*0550*/  LOP3.LUT R3, R2, 0xf, RZ, 0xc0, !PT ;  /* 0x0000000f02037812 */ /* 0x000fe200078ec0ff */
[----:B------:R-:W-:Y:S01]  /*0560*/  ULDC.64 UR6, c[0x0][0x250] ;  /* 0x0000940000067ab9 */ /* 0x000fe20000000a00 */
[----:B------:R-:W-:Y:S01]  /*0570*/  ULDC UR4, c[0x0][0x258] ;  /* 0x0000960000047ab9 */ /* 0x000fe20000000800 */
[----:B------:R-:W-:Y:S01]  /*0580*/  UIMAD UR6, UR14, UR6, URZ ;  /* 0x000000060e0672a4 */ /* 0x000fe2000f8e023f */
[----:B------:R-:W-:Y:S01]  /*0590*/  ISETP.NE.U32.AND P0, PT, R6, RZ, PT ;  /* 0x000000ff0600720c */ /* 0x000fe20003f05070 */
[----:B------:R-:W-:Y:S01]  /*05a0*/  IMAD R4, R3, UR4, RZ ;  /* 0x0000000403047c24 */ /* 0x000fe2000f8e02ff */
[----:B------:R-:W-:Y:S01]  /*05b0*/  ULDC.64 UR12, c[0x0][0x260] ;  /* 0x00009800000c7ab9 */ /* 0x000fe20000000a00 */
[----:B------:R-:W-:Y:S01]  /*05c0*/  USHF.L.U32 UR4, UR6, 0x1, URZ ;  /* 0x0000000106047899 */ /* 0x000fe2000800063f */
[----:B------:R-:W-:Y:S01]  /*05d0*/  CS2R R32, SRZ ;  /* 0x0000000000207805 */ /* 0x000fe2000001ff00 */
[C---:B------:R-:W-:Y:S01]  /*05e0*/  IMAD.SHL.U32 R5, R4.reuse, 0x2, RZ ;  /* 0x0000000204057824 */ /* 0x040fe200078e00ff */
[----:B------:R-:W-:Y:S01]  /*05f0*/  UIMAD UR12, UR14, UR12, URZ ;  /* 0x0000000c0e0c72a4 */ /* 0x000fe2000f8e023f */
[----:B------:R-:W-:Y:S01]  /*0600*/  IMAD.HI R4, R4, 0x2, RZ ;  /* 0x0000000204047827 */ /* 0x000fe200078e02ff */
[----:B------:R-:W-:Y:S01]  /*0610*/  ULDC.64 UR8, c[0x0][0x218] ;  /* 0x0000860000087ab9 */ /* 0x000fe20000000a00 */
[----:B------:R-:W-:Y:S01]  /*0620*/  ULDC.64 UR10, c[0x0][0x220] ;  /* 0x00008800000a7ab9 */ /* 0x000fe20000000a00 */
[----:B------:R-:W-:Y:S01]  /*0630*/  CS2R R34, SRZ ;  /* 0x0000000000227805 */ /* 0x000fe2000001ff00 */
[----:B------:R-:W-:Y:S01]  /*0640*/  IMAD.U32 R8, RZ, RZ, UR4 ;  /* 0x00000004ff087e24 */ /* 0x000fe2000f8e00ff */
[----:B------:R-:W-:Y:S01]  /*0650*/  UIMAD.WIDE UR4, UR6, 0x2, URZ ;  /* 0x00000002060478a5 */ /* 0x000fe2000f8e023f */
[----:B------:R-:W-:Y:S01]  /*0660*/  CS2R R36, SRZ ;  /* 0x0000000000247805 */ /* 0x000fe2000001ff00 */
[----:B------:R-:W-:Y:S01]  /*0670*/  USHF.L.U32 UR6, UR12, 0x1, URZ ;  /* 0x000000010c067899 */ /* 0x000fe2000800063f */
[----:B------:R-:W-:-:S02]  /*0680*/  CS2R R38, SRZ ;  /* 0x0000000000267805 */ /* 0x000fc4000001ff00 */
[----:B-1----:R-:W-:Y:S01]  /*0690*/  IADD3 R13, P1, P2, R5, UR8, R8 ;  /* 0x00000008050d7c10 */ /* 0x002fe2000fa3e008 */
[----:B------:R-:W-:Y:S01]  /*06a0*/  IMAD R5, R3, UR13, RZ ;  /* 0x0000000d03057c24 */ /* 0x000fe2000f8e02ff */
[----:B------:R-:W-:Y:S01]  /*06b0*/  SHF.R.U32.HI R8, RZ, 0x4, R2 ;  /* 0x00000004ff087819 */ /* 0x000fe20000011602 */
[----:B------:R-:W-:Y:S01]  /*06c0*/  IMAD.U32 R7, RZ, RZ, UR5 ;  /* 0x00000005ff077e24 */ /* 0x000fe2000f8e00ff */
[----:B------:R-:W-:Y:S01]  /*06d0*/  UIMAD.WIDE UR4, UR12, 0x2, URZ ;  /* 0x000000020c0478a5 */ /* 0x000fe2000f8e023f */
[----:B------:R-:W-:Y:S01]  /*06e0*/  IMAD.U32 R12, RZ, RZ, UR6 ;  /* 0x00000006ff0c7e24 */ /* 0x000fe2000f8e00ff */
[C---:B------:R-:W-:Y:S01]  /*06f0*/  SHF.L.U32 R3, R5.reuse, 0x1, RZ ;  /* 0x0000000105037819 */ /* 0x040fe200000006ff */
[----:B------:R-:W-:Y:S01]  /*0700*/  IMAD.HI R5, R5, 0x2, RZ ;  /* 0x0000000205057827 */ /* 0x000fe200078e02ff */
[----:B------:R-:W-:Y:S01]  /*0710*/  UIADD3 UR6, UR15, 0x1000, URZ ;  /* 0x000010000f067890 */ /* 0x000fe2000fffe03f */
[----:B------:R-:W-:Y:S01]  /*0720*/  IADD3.X R7, R4, UR9, R7, P1, P2 ;  /* 0x0000000904077c10 */ /* 0x000fe20008fe4407 */
[----:B------:R-:W-:Y:S01]  /*0730*/  ULDC UR19, c[0x0][0x238] ;  /* 0x00008e0000137ab9 */ /* 0x000fe20000000800 */
[----:B------:R-:W-:Y:S01]  /*0740*/  IADD3 R12, P3, P4, R3, UR10, R12 ;  /* 0x0000000a030c7c10 */ /* 0x000fe2000fc7e00c */
[----:B------:R-:W-:Y:S01]  /*0750*/  ULDC UR4, c[0x0][0x268] ;  /* 0x00009a0000047ab9 */ /* 0x000fe20000000800 */
[----:B------:R-:W-:Y:S01]  /*0760*/  SGXT.U32 R3, R8, 0x4 ;  /* 0x000000040803781a */ /* 0x000fe20000000000 */
[----:B------:R-:W-:Y:S01]  /*0770*/  USHF.R.U32.HI UR6, URZ, 0x4, UR6 ;  /* 0x000000043f067899 */ /* 0x000fe20008011606 */
[----:B------:R-:W-:Y:S01]  /*0780*/  MOV R6, UR5 ;  /* 0x0000000500067c02 */ /* 0x000fe20008000f00 */
[----:B------:R-:W-:Y:S01]  /*0790*/  UMOV UR5, URZ ;  /* 0x0000003f00057c82 */ /* 0x000fe20008000000 */
[----:B------:R-:W-:Y:S01]  /*07a0*/  SEL R4, RZ, 0x90, !P0 ;  /* 0x00000090ff047807 */ /* 0x000fe20004000000 */
[----:B------:R-:W-:Y:S01]  /*07b0*/  IMAD R10, R3, UR7, RZ ;  /* 0x00000007030a7c24 */ /* 0x000fe2000f8e02ff */
[----:B------:R-:W-:Y:S01]  /*07c0*/  IADD3.X R6, R5, UR11, R6, P3, P4 ;  /* 0x0000000b05067c10 */ /* 0x000fe20009fe8406 */
[----:B------:R-:W-:Y:S01]  /*07d0*/  IMAD R3, R3, UR4, RZ ;  /* 0x0000000403037c24 */ /* 0x000fe2000f8e02ff */
[----:B------:R-:W-:Y:S01]  /*07e0*/  SHF.R.U32.HI R5, RZ, 0x5, R2 ;  /* 0x00000005ff057819 */ /* 0x000fe20000011602 */
[----:B------:R-:W-:Y:S01]  /*07f0*/  USGXT.U32 UR10, UR6, 0xe ;  /* 0x0000000e060a789a */ /* 0x000fe20008000000 */
[----:B------:R-:W-:Y:S01]  /*0800*/  LEA R13, P0, R10, R13, 0x1 ;  /* 0x0000000d0a0d7211 */ /* 0x000fe200078008ff */
[----:B------:R-:W-:Y:S01]  /*0810*/  UMOV UR4, URZ ;  /* 0x0000003f00047c82 */ /* 0x000fe20008000000 */
[----:B------:R-:W-:Y:S01]  /*0820*/  LEA R12, P1, R3, R12, 0x1 ;  /* 0x0000000c030c7211 */ /* 0x000fe200078208ff */
[----:B------:R-:W-:Y:S01]  /*0830*/  UMOV UR6, URZ ;  /* 0x0000003f00067c82 */ /* 0x000fe20008000000 */
[----:B------:R-:W-:Y:S01]  /*0840*/  R2UR UR12, R5 ;  /* 0x00000000050c72ca */ /* 0x000fe200000e0000 */
[----:B------:R-:W-:Y:S01]  /*0850*/  IMAD.MOV.U32 R5, RZ, RZ, 0x3f800000 ;  /* 0x3f800000ff057424 */ /* 0x000fe200078e00ff */
[----:B------:R-:W-:Y:S01]  /*0860*/  LOP3.LUT R11, R4, 0x17e, R11, 0x78, !PT ;  /* 0x0000017e040b7812 */ /* 0x000fe200078e780b */
[----:B------:R-:W-:Y:S01]  /*0870*/  IMAD.MOV.U32 R4, RZ, RZ, 0x3f800000 ;  /* 0x3f800000ff047424 */ /* 0x000fe200078e00ff */
[----:B------:R-:W-:Y:S01]  /*0880*/  LEA.HI.X.SX32 R10, R10, R7, 0x1, P0 ;  /* 0x000000070a0a7211 */ /* 0x000fe200000f0eff */
[----:B------:R-:W-:Y:S01]  /*0890*/  UMOV UR11, 0xc0000010 ;  /* 0xc0000010000b7882 */ /* 0x000fe20000000000 */
[----:B------:R-:W-:Y:S01]  /*08a0*/  LEA.HI.X.SX32 R9, R3, R6, 0x1, P1 ;  /* 0x0000000603097211 */ /* 0x000fe200008f0eff */
[----:B------:R-:W-:Y:S01]  /*08b0*/  IMAD.MOV.U32 R6, RZ, RZ, -0x800000 ;  /* 0xff800000ff067424 */ /* 0x000fe200078e00ff */
[----:B------:R-:W-:-:S07]  /*08c0*/  MOV R7, 0xff800000 ;  /* 0xff80000000077802 */ /* 0x000fce0000000f00 */
.L_x_1:
[----:B------:R-:W-:Y:S01]  /*08d0*/  IMAD.U32 R14, RZ, RZ, UR4 ;  /* 0x00000004ff0e7e24 */ /* 0x000fe2000f8e00ff */
[----:B------:R-:W-:-:S04]  /*08e0*/  MOV R3, UR4 ;  /* 0x0000000400037c02 */ /* 0x000fc80008000f00 */
[----:B------:R-:W-:-:S04]  /*08f0*/  LEA R14, P0, R14, R13, 0x1 ;  /* 0x0000000d0e0e7211 */ /* 0x000fc800078008ff */
[----:B------:R-:W-:-:S05]  /*0900*/  LEA.HI.X.SX32 R15, R3, R10, 0x1, P0 ;  /* 0x0000000a030f7211 */ /* 0x000fca00000f0eff */
[----:B------:R-:W2:Y:S01]  /*0910*/  LDG.E.U16 R14, desc[UR16][R14.64] ;  /* 0x000000100e0e7981 */ /* 0x000ea2000c1e1500 */
[----:B------:R-:W-:Y:S02]  /*0920*/  IMAD.U32 R17, RZ, RZ, UR5 ;  /* 0x00000005ff117e24 */ /* 0x000fe4000f8e00ff */
[----:B------:R-:W-:Y:S01]  /*0930*/  IMAD.U32 R8, RZ, RZ, UR5 ;  /* 0x00000005ff087e24 */ /* 0x000fe2000f8e00ff */
[----:B------:R-:W-:Y:S02]  /*0940*/  BAR.SYNC.DEFER_BLOCKING 0x0 ;  /* 0x0000000000007b1d */ /* 0x000fe40000010000 */
[----:B------:R-:W-:-:S04]  /*0950*/  LEA R16, P0, R17, R12, 0x1 ;  /* 0x0000000c11107211 */ /* 0x000fc800078008ff */
[----:B------:R-:W-:Y:S01]  /*0960*/  LEA.HI.X.SX32 R17, R8, R9, 0x1, P0 ;  /* 0x0000000908117211 */ /* 0x000fe200000f0eff */
[----:B------:R-:W-:-:S04]  /*0970*/  USHF.L.U32 UR8, UR12, 0x5, URZ ;  /* 0x000000050c087899 */ /* 0x000fc8000800063f */
[----:B------:R-:W-:-:S04]  /*0980*/  ULOP3.LUT UR8, UR8, 0x80, URZ, 0xc0, !UPT ;  /* 0x0000008008087892 */ /* 0x000fc8000f8ec03f */
[----:B------:R-:W-:-:S04]  /*0990*/  ULEA.HI UR8, UR15, UR8, URZ, 0x1c ;  /* 0x000000080f087291 */ /* 0x000fc8000f8fe03f */
[----:B------:R-:W-:Y:S01]  /*09a0*/  ULOP3.LUT UR8, UR8, 0x3fff, URZ, 0xc0, !UPT ;  /* 0x00003fff08087892 */ /* 0x000fe2000f8ec03f */
[----:B------:R-:W-:Y:S01]  /*09b0*/  UMOV UR9, 0x40000040 ;  /* 0x4000004000097882 */ /* 0x000fe20000000000 */
[----:B--2---:R-:W-:Y:S01]  /*09c0*/  STS.U16 [R11+UR15+0x1000], R14 ;  /* 0x0010000e0b007988 */ /* 0x004fe2000800040f */
[----:B------:R0:W-:Y:S06]  /*09d0*/  MEMBAR.ALL.CTA ;  /* 0x0000000000007992 */ /* 0x0001ec0000008000 */
[----:B0-----:R-:W0:Y:S02]  /*09e0*/  FENCE.VIEW.ASYNC.S ;  /* 0x00000000000073c6 */ /* 0x001e240000000000 */
[----:B0-----:R-:W-:Y:S06]  /*09f0*/  BAR.SYNC.DEFER_BLOCKING 0x0 ;  /* 0x0000000000007b1d */ /* 0x001fec0000010000 */
[----:B------:R-:W2:Y:S01]  /*0a00*/  LDG.E.U16 R16, desc[UR16][R16.64] ;  /* 0x0000001010107981 */ /* 0x000ea2000c1e1500 */
[----:B------:R-:W-:Y:S01]  /*0a10*/  WARPGROUP.ARRIVE ;  /* 0x00000000000079c5 */ /* 0x000fe20000000000 */
[----:B------:R-:W-:-:S02]  /*0a20*/  UIADD3 UR6, UR6, 0x10, URZ ;  /* 0x0000001006067890 */ /* 0x000fc4000fffe03f */
[----:B------:R-:W-:Y:S02]  /*0a30*/  ULEA UR4, UR7, UR4, 0x4 ;  /* 0x0000000407047291 */ /* 0x000fe4000f8e203f */
[----:B------:R-:W-:Y:S01]  /*0a40*/  UISETP.GE.AND UP0, UPT, UR6, UR18, UPT ;  /* 0x000000120600728c */ /* 0x000fe2000bf06270 */
[----:B------:R-:W-:Y:S01]  /*0a50*/  HGMMA.64x16x16.F32 R24, gdesc[UR8].tnspA, RZ, !UPT, gsb0 ;  /* 0x20200000081879f0 */ /* 0x000fe2000c0008ff */
[----:B------:R-:W-:-:S04]  /*0a60*/  ULEA UR5, UR13, UR5, 0x4 ;  /* 0x000000050d057291 */ /* 0x000fc8000f8e203f */
[----:B------:R-:W-:Y:S01]  /*0a70*/  PLOP3.LUT P0, PT, PT, PT, UP0, 0x80, 0x0 ;  /* 0x000000000000781c */ /* 0x000fe20003f0f008 */
[----:B------:R-:W-:Y:S02]  /*0a80*/  WARPGROUP.DEPBAR.LE gsb0, 0x0 ;  /* 0x00008000000079c5 */ /* 0x000fe40000010000 */
[----:B------:R-:W-:Y:S01]  /*0a90*/  FMUL R3, R24, UR19 ;  /* 0x0000001318037c20 */ /* 0x000fe20008400000 */
[----:B------:R-:W-:Y:S01]  /*0aa0*/  FMUL R8, R25, UR19 ;  /* 0x0000001319087c20 */ /* 0x000fe20008400000 */
[----:B------:R-:W-:Y:S04]  /*0ab0*/  BAR.SYNC.DEFER_BLOCKING 0x0 ;  /* 0x0000000000007b1d */ /* 0x000fe80000010000 */
[----:B------:R-:W-:Y:S01]  /*0ac0*/  FMNMX R8, R3, R8, !PT ;  /* 0x0000000803087209 */ /* 0x000fe20007800000 */
[----:B------:R-:W-:-:S05]  /*0ad0*/  FMUL R3, R28, UR19 ;  /* 0x000000131c037c20 */ /* 0x000fca0008400000 */
[----:B------:R-:W-:Y:S01]  /*0ae0*/  FMNMX R8, R3, R8, !PT ;  /* 0x0000000803087209 */ /* 0x000fe20007800000 */
[----:B------:R-:W-:-:S05]  /*0af0*/  FMUL R3, R29, UR19 ;  /* 0x000000131d037c20 */ /* 0x000fca0008400000 */
[----:B------:R-:W-:-:S05]  /*0b00*/  FMNMX R3, R3, R8, !PT ;  /* 0x0000000803037209 */ /* 0x000fca0007800000 */
[----:B------:R-:W0:Y:S02]  /*0b10*/  SHFL.BFLY PT, R8, R3, 0x2, 0x1f ;  /* 0x0c401f0003087f89 */ /* 0x000e2400000e0000 */
[----:B0-----:R-:W-:-:S05]  /*0b20*/  FMNMX R14, R3, R8, !PT ;  /* 0x00000008030e7209 */ /* 0x001fca0007800000 */
[----:B------:R-:W0:Y:S02]  /*0b30*/  SHFL.BFLY PT, R15, R14, 0x1, 0x1f ;  /* 0x0c201f000e0f7f89 */ /* 0x000e2400000e0000 */
[----:B0-----:R-:W-:-:S04]  /*0b40*/  FMNMX R15, R14, R15, !PT ;  /* 0x0000000f0e0f7209 */ /* 0x001fc80007800000 */
[----:B------:R-:W-:-:S05]  /*0b50*/  FMNMX R8, R15, R6, !PT ;  /* 0x000000060f087209 */ /* 0x000fca0007800000 */
[--C-:B------:R-:W-:Y:S01]  /*0b60*/  FFMA R25, R25, UR19, -R8.reuse ;  /* 0x0000001319197c23 */ /* 0x100fe20008000808 */
[--C-:B------:R-:W-:Y:S01]  /*0b70*/  FFMA R24, R24, UR19, -R8.reuse ;  /* 0x0000001318187c23 */ /* 0x100fe20008000808 */
[--C-:B------:R-:W-:Y:S01]  /*0b80*/  FFMA R28, R28, UR19, -R8.reuse ;  /* 0x000000131c1c7c23 */ /* 0x100fe20008000808 */
[----:B------:R-:W-:Y:S01]  /*0b90*/  FFMA R29, R29, UR19, -R8 ;  /* 0x000000131d1d7c23 */ /* 0x000fe20008000808 */
[----:B------:R-:W-:Y:S01]  /*0ba0*/  FMUL R25, R25, 1.4426950216293334961 ;  /* 0x3fb8aa3b19197820 */ /* 0x000fe20000400000 */
[----:B------:R-:W-:Y:S01]  /*0bb0*/  FMUL R24, R24, 1.4426950216293334961 ;  /* 0x3fb8aa3b18187820 */ /* 0x000fe20000400000 */
[----:B------:R-:W-:Y:S01]  /*0bc0*/  FMUL R28, R28, 1.4426950216293334961 ;  /* 0x3fb8aa3b1c1c7820 */ /* 0x000fe20000400000 */
[----:B------:R-:W-:Y:S02]  /*0bd0*/  FMUL R29, R29, 1.4426950216293334961 ;  /* 0x3fb8aa3b1d1d7820 */ /* 0x000fe40000400000 */
[----:B------:R-:W-:Y:S08]  /*0be0*/  MUFU.EX2 R40, R24 ;  /* 0x0000001800287308 */ /* 0x000ff00000000800 */
[----:B------:R-:W0:Y:S08]  /*0bf0*/  MUFU.EX2 R25, R25 ;  /* 0x0000001900197308 */ /* 0x000e300000000800 */
[----:B------:R-:W1:Y:S08]  /*0c00*/  MUFU.EX2 R28, R28 ;  /* 0x0000001c001c7308 */ /* 0x000e700000000800 */
[----:B------:R-:W3:Y:S01]  /*0c10*/  MUFU.EX2 R29, R29 ;  /* 0x0000001d001d7308 */ /* 0x000ee20000000800 */
[----:B0-----:R-:W-:Y:S01]  /*0c20*/  FADD R3, R40, R25 ;  /* 0x0000001928037221 */ /* 0x001fe20000000000 */
[----:B------:R-:W-:-:S03]  /*0c30*/  F2FP.F16.F32.PACK_AB R40, R25, R40 ;  /* 0x000000281928723e */ /* 0x000fc600000000ff */
[----:B-1----:R-:W-:Y:S01]  /*0c40*/  FADD R14, R28, R3 ;  /* 0x000000031c0e7221 */ /* 0x002fe20000000000 */
[----:B------:R-:W-:-:S03]  /*0c50*/  FADD R3, -R8, R6 ;  /* 0x0000000608037221 */ /* 0x000fc60000000100 */
[C---:B---3--:R-:W-:Y:S01]  /*0c60*/  FADD R15, R29.reuse, R14 ;  /* 0x0000000e1d0f7221 */ /* 0x048fe20000000000 */
[----:B------:R-:W-:-:S04]  /*0c70*/  F2FP.F16.F32.PACK_AB R42, R29, R28 ;  /* 0x0000001c1d2a723e */ /* 0x000fc800000000ff */
[----:B------:R-:W0:Y:S04]  /*0c80*/  SHFL.BFLY PT, R14, R15, 0x2, 0x1f ;  /* 0x0c401f000f0e7f89 */ /* 0x000e2800000e0000 */
[----:B--2---:R0:W-:Y:S01]  /*0c90*/  STS.U16 [R11+UR15+0x1000], R16 ;  /* 0x001000100b007988 */ /* 0x0041e2000800040f */
[----:B------:R1:W-:Y:S06]  /*0ca0*/  MEMBAR.ALL.CTA ;  /* 0x0000000000007992 */ /* 0x0003ec0000008000 */
[----:B-1----:R-:W1:Y:S01]  /*0cb0*/  FENCE.VIEW.ASYNC.S ;  /* 0x00000000000073c6 */ /* 0x002e620000000000 */
[----:B0-----:R-:W-:Y:S01]  /*0cc0*/  FADD R16, R15, R14 ;  /* 0x0000000e0f107221 */ /* 0x001fe20000000000 */
[----:B------:R-:W-:-:S04]  /*0cd0*/  FMUL R14, R3, 1.4426950216293334961 ;  /* 0x3fb8aa3b030e7820 */ /* 0x000fc80000400000 */
[----:B-1----:R-:W0:Y:S01]  /*0ce0*/  SHFL.BFLY PT, R17, R16, 0x1, 0x1f ;  /* 0x0c201f0010117f89 */ /* 0x002e2200000e0000 */
[----:B------:R-:W1:Y:S02]  /*0cf0*/  MUFU.EX2 R3, R14 ;  /* 0x0000000e00037308 */ /* 0x000e640000000800 */
[-C--:B-1----:R-:W-:Y:S01]  /*0d00*/  FMUL R32, R32, R3.reuse ;  /* 0x0000000320207220 */ /* 0x082fe20000400000 */
[-C--:B------:R-:W-:Y:S01]  /*0d10*/  FMUL R33, R33, R3.reuse ;  /* 0x0000000321217220 */ /* 0x080fe20000400000 */
[-C--:B------:R-:W-:Y:S01]  /*0d20*/  FMUL R36, R36, R3.reuse ;  /* 0x0000000324247220 */ /* 0x080fe20000400000 */
[----:B------:R-:W-:Y:S01]  /*0d30*/  FMUL R37, R37, R3 ;  /* 0x0000000325257220 */ /* 0x000fe20000400000 */
[----:B0-----:R-:W-:-:S04]  /*0d40*/  FADD R6, R16, R17 ;  /* 0x0000001110067221 */ /* 0x001fc80000000000 */
[----:B------:R-:W-:Y:S01]  /*0d50*/  FFMA R4, R3, R4, R6 ;  /* 0x0000000403047223 */ /* 0x000fe20000000006 */
[----:B------:R-:W-:Y:S01]  /*0d60*/  FMUL R3, R26, UR19 ;  /* 0x000000131a037c20 */ /* 0x000fe20008400000 */
[----:B------:R-:W-:-:S05]  /*0d70*/  FMUL R6, R27, UR19 ;  /* 0x000000131b067c20 */ /* 0x000fca0008400000 */
        /* <DEDUP_REMOVED lines=17> */
[----:B------:R-:W-:-:S03]  /*0e90*/  FMUL R31, R31, 1.4426950216293334961 ;  /* 0x3fb8aa3b1f1f7820 */ /* 0x000fc60000400000 */
[----:B------:R-:W-:Y:S08]  /*0ea0*/  MUFU.EX2 R26, R26 ;  /* 0x0000001a001a7308 */ /* 0x000ff00000000800 */
[----:B------:R-:W0:Y:S08]  /*0eb0*/  MUFU.EX2 R27, R27 ;  /* 0x0000001b001b7308 */ /* 0x000e300000000800 */
[----:B------:R-:W1:Y:S08]  /*0ec0*/  MUFU.EX2 R30, R30 ;  /* 0x0000001e001e7308 */ /* 0x000e700000000800 */
[----:B------:R-:W2:Y:S01]  /*0ed0*/  MUFU.EX2 R31, R31 ;  /* 0x0000001f001f7308 */ /* 0x000ea20000000800 */
[----:B0-----:R-:W-:Y:S01]  /*0ee0*/  FADD R15, R26, R27 ;  /* 0x0000001b1a0f7221 */ /* 0x001fe20000000000 */
[----:B------:R-:W-:-:S03]  /*0ef0*/  F2FP.F16.F32.PACK_AB R41, R27, R26 ;  /* 0x0000001a1b29723e */ /* 0x000fc600000000ff */
[----:B-1----:R-:W-:-:S04]  /*0f00*/  FADD R6, R30, R15 ;  /* 0x0000000f1e067221 */ /* 0x002fc80000000000 */
[----:B--2---:R-:W-:Y:S01]  /*0f10*/  FADD R14, R31, R6 ;  /* 0x000000061f0e7221 */ /* 0x004fe20000000000 */
[----:B------:R-:W-:Y:S01]  /*0f20*/  FADD R6, -R3, R7 ;  /* 0x0000000703067221 */ /* 0x000fe20000000100 */
[----:B------:R-:W-:-:S03]  /*0f30*/  F2FP.F16.F32.PACK_AB R43, R31, R30 ;  /* 0x0000001e1f2b723e */ /* 0x000fc600000000ff */
[----:B------:R-:W-:Y:S01]  /*0f40*/  FMUL R6, R6, 1.4426950216293334961 ;  /* 0x3fb8aa3b06067820 */ /* 0x000fe20000400000 */
[----:B------:R-:W0:Y:S05]  /*0f50*/  SHFL.BFLY PT, R7, R14, 0x2, 0x1f ;  /* 0x0c401f000e077f89 */ /* 0x000e2a00000e0000 */
[----:B------:R-:W1:Y:S02]  /*0f60*/  MUFU.EX2 R6, R6 ;  /* 0x0000000600067308 */ /* 0x000e640000000800 */
[-C--:B-1----:R-:W-:Y:S01]  /*0f70*/  FMUL R34, R34, R6.reuse ;  /* 0x0000000622227220 */ /* 0x082fe20000400000 */
[-C--:B------:R-:W-:Y:S01]  /*0f80*/  FMUL R35, R35, R6.reuse ;  /* 0x0000000623237220 */ /* 0x080fe20000400000 */
[-C--:B------:R-:W-:Y:S01]  /*0f90*/  FMUL R38, R38, R6.reuse ;  /* 0x0000000626267220 */ /* 0x080fe20000400000 */
[----:B------:R-:W-:Y:S01]  /*0fa0*/  FMUL R39, R39, R6 ;  /* 0x0000000627277220 */ /* 0x000fe20000400000 */
[----:B------:R-:W-:Y:S01]  /*0fb0*/  BAR.SYNC.DEFER_BLOCKING 0x0 ;  /* 0x0000000000007b1d */ /* 0x000fe20000010000 */
[----:B0-----:R-:W-:-:S05]  /*0fc0*/  FADD R7, R14, R7 ;  /* 0x000000070e077221 */ /* 0x001fca0000000000 */
[----:B------:R-:W0:Y:S01]  /*0fd0*/  SHFL.BFLY PT, R14, R7, 0x1, 0x1f ;  /* 0x0c201f00070e7f89 */ /* 0x000e2200000e0000 */
[----:B------:R-:W-:-:S06]  /*0fe0*/  WARPGROUP.ARRIVE ;  /* 0x00000000000079c5 */ /* 0x000fcc0000000000 */
[----:B------:R-:W-:Y:S01]  /*0ff0*/  HGMMA.64x16x16.F32 R32, R40, gdesc[UR8], R32, gsb0 ;  /* 0x0020000828207df0 */ /* 0x000fe20008000820 */
[----:B0-----:R-:W-:Y:S01]  /*1000*/  FADD R15, R7, R14 ;  /* 0x0000000e070f7221 */ /* 0x001fe20000000000 */
[----:B------:R-:W-:-:S03]  /*1010*/  IMAD.MOV.U32 R7, RZ, RZ, R3 ;  /* 0x000000ffff077224 */ /* 0x000fc600078e0003 */
[----:B------:R-:W-:Y:S01]  /*1020*/  FFMA R5, R6, R5, R15 ;  /* 0x0000000506057223 */ /* 0x000fe2000000000f */
[----:B------:R-:W-:Y:S01]  /*1030*/  MOV R6, R8 ;  /* 0x0000000800067202 */ /* 0x000fe20000000f00 */
[----:B------:R-:W-:Y:S02]  /*1040*/  WARPGROUP.DEPBAR.LE gsb0, 0x0 ;  /* 0x00008000000079c5 */ /* 0x000fe40000010000 */
[----:B------:R-:W-:Y:S05]  /*1050*/  @!P0 BRA `(.L_x_1) ;  /* 0xfffffff8001c8947 */ /* 0x000fea000383ffff */
.L_x_0:
[----:B------:R-:W-:Y:S01]  /*1060*/  FMUL R7, R38, 0.25 ;  /* 0x3e80000026077820 */ /* 0x000fe20000400000 */
[----:B------:R-:W-:Y:S01]  /*1070*/  FSETP.GT.AND P0, PT, |R5|, 8.50705917302346158658e+37, PT ;  /* 0x7e8000000500780b */ /* 0x000fe20003f04200 */
[----:B-1----:R-:W-:Y:S01]  /*1080*/  FMUL R10, R35, 0.25 ;  /* 0x3e800000230a7820 */ /* 0x002fe20000400000 */
[----:B------:R-:W-:Y:S01]  /*1090*/  FSETP.GT.AND P1, PT, |R4|, 8.50705917302346158658e+37, PT ;  /* 0x7e8000000400780b */ /* 0x000fe20003f24200 */
[----:B------:R-:W-:Y:S01]  /*10a0*/  FMUL R9, R34, 0.25 ;  /* 0x3e80000022097820 */ /* 0x000fe20000400000 */
[----:B------:R-:W-:Y:S01]  /*10b0*/  FSEL R38, R7, R38, P0 ;  /* 0x0000002607267208 */ /* 0x000fe20000000000 */
[----:B------:R-:W-:Y:S01]  /*10c0*/  FMUL R7, R36, 0.25 ;  /* 0x3e80000024077820 */ /* 0x000fe20000400000 */
[C---:B------:R-:W-:Y:S01]  /*10d0*/  FSETP.GEU.AND P5, PT, |R4|.reuse, 1.175494350822287508e-38, PT ;  /* 0x008000000400780b */ /* 0x040fe20003fae200 */
[----:B------:R-:W-:Y:S01]  /*10e0*/  FMUL R11, R4, 8388608 ;  /* 0x4b000000040b7820 */ /* 0x000fe20000400000 */
[----:B------:R-:W-:Y:S01]  /*10f0*/  FSEL R35, R10, R35, P0 ;  /* 0x000000230a237208 */ /* 0x000fe20000000000 */
[----:B------:R-:W-:Y:S01]  /*1100*/  FMUL R10, R33, 0.25 ;  /* 0x3e800000210a7820 */ /* 0x000fe20000400000 */
[----:B------:R-:W-:Y:S01]  /*1110*/  FSEL R36, R7, R36, P1 ;  /* 0x0000002407247208 */ /* 0x000fe20000800000 */
[----:B------:R-:W-:Y:S01]  /*1120*/  FMUL R6, R39, 0.25 ;  /* 0x3e80000027067820 */ /* 0x000fe20000400000 */
[----:B------:R-:W-:Y:S01]  /*1130*/  FSETP.GEU.AND P2, PT, R4, 1.175494350822287508e-38, PT ;  /* 0x008000000400780b */ /* 0x000fe20003f4e000 */
[----:B------:R-:W-:Y:S01]  /*1140*/  BAR.SYNC.DEFER_BLOCKING 0x0 ;  /* 0x0000000000007b1d */ /* 0x000fe20000010000 */
[----:B------:R-:W-:-:S02]  /*1150*/  LOP3.LUT R7, R2, 0x7, RZ, 0xc0, !PT ;  /* 0x0000000702077812 */ /* 0x000fc400078ec0ff */
[----:B------:R-:W-:Y:S01]  /*1160*/  FSEL R34, R9, R34, P0 ;  /* 0x0000002209227208 */ /* 0x000fe20000000000 */
[----:B------:R-:W-:Y:S01]  /*1170*/  IMAD.SHL.U32 R9, R2, 0x4, RZ ;  /* 0x0000000402097824 */ /* 0x000fe200078e00ff */
[----:B------:R-:W-:Y:S01]  /*1180*/  FSEL R14, R10, R33, P1 ;  /* 0x000000210a0e7208 */ /* 0x000fe20000800000 */
[----:B------:R-:W-:Y:S01]  /*1190*/  @!P5 FMUL R36, R36, 16777216 ;  /* 0x4b8000002424d820 */ /* 0x000fe20000400000 */
[----:B------:R-:W-:Y:S01]  /*11a0*/  FSEL R11, R11, R4, !P2 ;  /* 0x000000040b0b7208 */ /* 0x000fe20005000000 */
[----:B------:R-:W-:Y:S01]  /*11b0*/  @P1 FMUL R4, R4, 0.25 ;  /* 0x3e80000004041820 */ /* 0x000fe20000400000 */
[----:B------:R-:W-:Y:S01]  /*11c0*/  LEA R10, R7, UR15, 0x4 ;  /* 0x0000000f070a7c11 */ /* 0x000fe2000f8e20ff */
[----:B------:R-:W-:Y:S01]  /*11d0*/  @!P5 FMUL R14, R14, 16777216 ;  /* 0x4b8000000e0ed820 */ /* 0x000fe20000400000 */
[----:B------:R-:W-:Y:S01]  /*11e0*/  LOP3.LUT R12, R2, 0x8, RZ, 0xc0, !PT ;  /* 0x00000008020c7812 */ /* 0x000fe200078ec0ff */
[----:B------:R-:W-:Y:S01]  /*11f0*/  @!P5 FMUL R4, R4, 16777216 ;  /* 0x4b8000000404d820 */ /* 0x000fe20000400000 */
[----:B------:R-:W-:Y:S01]  /*1200*/  LOP3.LUT R15, R9, 0x1c0, RZ, 0xc0, !PT ;  /* 0x000001c0090f7812 */ /* 0x000fe200078ec0ff */
[----:B------:R-:W-:Y:S01]  /*1210*/  FMUL R9, R32, 0.25 ;  /* 0x3e80000020097820 */ /* 0x000fe20000400000 */
[----:B------:R-:W-:Y:S01]  /*1220*/  FSETP.GEU.AND P4, PT, |R5|, 1.175494350822287508e-38, PT ;  /* 0x008000000500780b */ /* 0x000fe20003f8e200 */
[----:B------:R-:W-:Y:S01]  /*1230*/  IMAD R16, R7, -0x8, R10 ;  /* 0xfffffff807107824 */ /* 0x000fe200078e020a */
[----:B------:R-:W-:Y:S01]  /*1240*/  LEA R13, R12, R10, 0x8 ;  /* 0x0000000a0c0d7211 */ /* 0x000fe200078e40ff */
[C---:B------:R-:W-:Y:S01]  /*1250*/  FMUL R10, R5.reuse, 8388608 ;  /* 0x4b000000050a7820 */ /* 0x040fe20000400000 */
[----:B------:R-:W-:Y:S01]  /*1260*/  FSETP.GEU.AND P3, PT, R5, 1.175494350822287508e-38, PT ;  /* 0x008000000500780b */ /* 0x000fe20003f6e000 */
[----:B------:R-:W0:Y:S01]  /*1270*/  MUFU.RCP R7, R4 ;  /* 0x0000000400077308 */ /* 0x000e220000001000 */
[----:B------:R-:W-:Y:S01]  /*1280*/  FSEL R32, R9, R32, P1 ;  /* 0x0000002009207208 */ /* 0x000fe20000800000 */
[----:B------:R-:W-:Y:S01]  /*1290*/  IMAD.IADD R9, R15, 0x1, R16 ;  /* 0x000000010f097824 */ /* 0x000fe200078e0210 */
[----:B------:R-:W-:Y:S01]  /*12a0*/  FSEL R10, R10, R5, !P3 ;  /* 0x000000050a0a7208 */ /* 0x000fe20005800000 */
[----:B------:R-:W-:Y:S01]  /*12b0*/  @P0 FMUL R5, R5, 0.25 ;  /* 0x3e80000005050820 */ /* 0x000fe20000400000 */
[----:B------:R-:W-:Y:S01]  /*12c0*/  LOP3.LUT R18, R2, 0xf0, RZ, 0xc0, !PT ;  /* 0x000000f002127812 */ /* 0x000fe200078ec0ff */
[----:B------:R-:W-:Y:S01]  /*12d0*/  IMAD.MOV.U32 R16, RZ, RZ, 0x3dc6b27f ;  /* 0x3dc6b27fff107424 */ /* 0x000fe200078e00ff */
[----:B------:R-:W-:Y:S01]  /*12e0*/  LEA.HI R9, R12, R9, RZ, 0x1f ;  /* 0x000000090c097211 */ /* 0x000fe200078ff8ff */
[----:B------:R-:W-:Y:S01]  /*12f0*/  @!P4 FMUL R5, R5, 16777216 ;  /* 0x4b8000000505c820 */ /* 0x000fe20000400000 */
[----:B------:R-:W-:Y:S01]  /*1300*/  IADD3 R12, R11, -0x3f3504f3, RZ ;  /* 0xc0cafb0d0b0c7810 */ /* 0x000fe20007ffe0ff */
[----:B------:R-:W-:Y:S01]  /*1310*/  VIADD R17, R10, 0xc0cafb0d ;  /* 0xc0cafb0d0a117836 */ /* 0x000fe20000000000 */
[----:B------:R-:W-:Y:S01]  /*1320*/  FSEL R39, R6, R39, P0 ;  /* 0x0000002706277208 */ /* 0x000fe20000000000 */
[----:B------:R-:W-:Y:S01]  /*1330*/  IMAD R18, R18, 0x8, R13 ;  /* 0x0000000812127824 */ /* 0x000fe200078e020d */
[----:B------:R-:W-:Y:S01]  /*1340*/  LOP3.LUT R12, R12, 0xff800000, RZ, 0xc0, !PT ;  /* 0xff8000000c0c7812 */ /* 0x000fe200078ec0ff */
[----:B------:R1:W2:Y:S01]  /*1350*/  MUFU.RCP R13, R5 ;  /* 0x00000005000d7308 */ /* 0x0002a20000001000 */
[----:B------:R-:W-:Y:S01]  /*1360*/  LOP3.LUT R17, R17, 0xff800000, RZ, 0xc0, !PT ;  /* 0xff80000011117812 */ /* 0x000fe200078ec0ff */
[----:B------:R-:W-:Y:S01]  /*1370*/  FMUL R6, R37, 0.25 ;  /* 0x3e80000025067820 */ /* 0x000fe20000400000 */
[----:B------:R-:W-:Y:S01]  /*1380*/  IADD3 R15, R11, -R12, RZ ;  /* 0x8000000c0b0f7210 */ /* 0x000fe20007ffe0ff */
[----:B0-----:R-:W-:Y:S01]  /*1390*/  FMUL R19, R7, R14 ;  /* 0x0000000e07137220 */ /* 0x001fe20000400000 */
[----:B------:R-:W-:Y:S01]  /*13a0*/  @!P5 FMUL R32, R32, 16777216 ;  /* 0x4b8000002020d820 */ /* 0x000fe20000400000 */
[----:B------:R-:W-:Y:S01]  /*13b0*/  IMAD.IADD R14, R10, 0x1, -R17 ;  /* 0x000000010a0e7824 */ /* 0x000fe200078e0a11 */
[----:B------:R-:W-:Y:S01]  /*13c0*/  FSEL R6, R6, R37, P1 ;  /* 0x0000002506067208 */ /* 0x000fe20000800000 */
[----:B------:R-:W-:Y:S01]  /*13d0*/  FADD R15, R15, -1 ;  /* 0xbf8000000f0f7421 */ /* 0x000fe20000000000 */
[----:B------:R-:W-:Y:S01]  /*13e0*/  @!P4 FMUL R39, R39, 16777216 ;  /* 0x4b8000002727c820 */ /* 0x000fe20000400000 */
[----:B------:R-:W-:Y:S01]  /*13f0*/  FADD R14, R14, -1 ;  /* 0xbf8000000e0e7421 */ /* 0x000fe20000000000 */
[----:B------:R-:W-:Y:S01]  /*1400*/  @!P4 FMUL R38, R38, 16777216 ;  /* 0x4b8000002626c820 */ /* 0x000fe20000400000 */
[----:B------:R-:W-:Y:S01]  /*1410*/  @!P5 FMUL R6, R6, 16777216 ;  /* 0x4b8000000606d820 */ /* 0x000fe20000400000 */
[----:B------:R-:W-:Y:S01]  /*1420*/  @!P4 FMUL R35, R35, 16777216 ;  /* 0x4b8000002323c820 */ /* 0x000fe20000400000 */
[----:B------:R-:W-:Y:S01]  /*1430*/  @!P4 FMUL R34, R34, 16777216 ;  /* 0x4b8000002222c820 */ /* 0x000fe20000400000 */
[-C--:B------:R-:W-:Y:S01]  /*1440*/  FFMA.FTZ R4, R15, R16.reuse, -0.16845393180847167969 ;  /* 0xbe2c7f300f047423 */ /* 0x080fe20000010010 */
[C---:B-1----:R-:W-:Y:S01]  /*1450*/  FFMA.FTZ R5, R14.reuse, R16, -0.16845393180847167969 ;  /* 0xbe2c7f300e057423 */ /* 0x042fe20000010010 */
[C---:B------:R-:W-:Y:S01]  /*1460*/  FMUL R6, R7.reuse, R6 ;  /* 0x0000000607067220 */ /* 0x040fe20000400000 */
[C---:B------:R-:W-:Y:S01]  /*1470*/  FMUL R36, R7.reuse, R36 ;  /* 0x0000002407247220 */ /* 0x040fe20000400000 */
[----:B------:R-:W-:Y:S01]  /*1480*/  FMUL R23, R7, R32 ;  /* 0x0000002007177220 */ /* 0x000fe20000400000 */
[C---:B--2---:R-:W-:Y:S01]  /*1490*/  FMUL R7, R13.reuse, R39 ;  /* 0x000000270d077220 */ /* 0x044fe20000400000 */
[C---:B------:R-:W-:Y:S01]  /*14a0*/  FMUL R38, R13.reuse, R38 ;  /* 0x000000260d267220 */ /* 0x040fe20000400000 */
[C---:B------:R-:W-:Y:S01]  /*14b0*/  FMUL R20, R13.reuse, R35 ;  /* 0x000000230d147220 */ /* 0x040fe20000400000 */
[----:B------:R-:W-:Y:S01]  /*14c0*/  FMUL R21, R13, R34 ;  /* 0x000000220d157220 */ /* 0x000fe20000400000 */
[C---:B------:R-:W-:Y:S01]  /*14d0*/  FFMA.FTZ R16, R15.reuse, R4, 0.1716887056827545166 ;  /* 0x3e2fcf2a0f107423 */ /* 0x040fe20000010004 */
[----:B------:R-:W-:Y:S01]  /*14e0*/  FFMA.FTZ R13, R14, R5, 0.1716887056827545166 ;  /* 0x3e2fcf2a0e0d7423 */ /* 0x000fe20000010005 */
[----:B------:R-:W-:Y:S01]  /*14f0*/  F2FP.F16.F32.PACK_AB R5, R6, R19 ;  /* 0x000000130605723e */ /* 0x000fe200000000ff */
[----:B------:R-:W-:Y:S01]  /*1500*/  ULDC.64 UR4, c[0x0][0x270] ;  /* 0x00009c0000047ab9 */ /* 0x000fe20000000a00 */
[C---:B------:R-:W-:Y:S01]  /*1510*/  FFMA.FTZ R16, R15.reuse, R16, -0.17900948226451873779 ;  /* 0xbe374e430f107423 */ /* 0x040fe20000010010 */
[----:B------:R-:W-:Y:S01]  /*1520*/  FFMA.FTZ R13, R14, R13, -0.17900948226451873779 ;  /* 0xbe374e430e0d7423 */ /* 0x000fe2000001000d */
[----:B------:R-:W-:Y:S01]  /*1530*/  F2FP.F16.F32.PACK_AB R4, R36, R23 ;  /* 0x000000172404723e */ /* 0x000fe200000000ff */
[----:B------:R-:W-:Y:S01]  /*1540*/  UIMAD UR4, UR14, UR4, URZ ;  /* 0x000000040e0472a4 */ /* 0x000fe2000f8e023f */
[----:B------:R-:W-:Y:S01]  /*1550*/  F2FP.F16.F32.PACK_AB R6, R38, R21 ;  /* 0x000000152606723e */ /* 0x000fe200000000ff */
[----:B------:R-:W-:Y:S01]  /*1560*/  FFMA.FTZ R16, R15, R16, 0.20512372255325317383 ;  /* 0x3e520bf40f107423 */ /* 0x000fe20000010010 */
[----:B------:R-:W-:Y:S01]  /*1570*/  F2FP.F16.F32.PACK_AB R7, R7, R20 ;  /* 0x000000140707723e */ /* 0x000fe200000000ff */
[C---:B------:R-:W-:Y:S01]  /*1580*/  FFMA.FTZ R13, R14.reuse, R13, 0.20512372255325317383 ;  /* 0x3e520bf40e0d7423 */ /* 0x040fe2000001000d */
[----:B------:R-:W-:Y:S01]  /*1590*/  FSEL R19, RZ, -23, P2 ;  /* 0xc1b80000ff137808 */ /* 0x000fe20001000000 */
[C---:B------:R-:W-:Y:S01]  /*15a0*/  FFMA.FTZ R16, R15.reuse, R16, -0.24046532809734344482 ;  /* 0xbe763c8b0f107423 */ /* 0x040fe20000010010 */
[----:B------:R-:W-:Y:S01]  /*15b0*/  I2FP.F32.S32 R12, R12 ;  /* 0x0000000c000c7245 */ /* 0x000fe20000201400 */
[----:B------:R0:W-:Y:S01]  /*15c0*/  STSM.16.M88.4 [R18], R4 ;  /* 0x0000000412007844 */ /* 0x0001e20000000200 */
[----:B------:R-:W-:Y:S01]  /*15d0*/  FFMA.FTZ R13, R14, R13, -0.24046532809734344482 ;  /* 0xbe763c8b0e0d7423 */ /* 0x000fe2000001000d */
[----:B------:R-:W-:Y:S01]  /*15e0*/  SHF.L.U32 R22, R2, 0x4, RZ ;  /* 0x0000000402167819 */ /* 0x000fe200000006ff */
[----:B------:R-:W-:Y:S01]  /*15f0*/  USHF.L.U32 UR6, UR4, 0x1, URZ ;  /* 0x0000000104067899 */ /* 0x000fe2000800063f */
[----:B------:R-:W-:Y:S01]  /*1600*/  FFMA.FTZ R19, R12, 1.1920928955078125e-07, R19 ;  /* 0x340000000c137823 */ /* 0x000fe20000010013 */
[----:B------:R-:W-:Y:S01]  /*1610*/  FFMA.FTZ R12, R15, R16, 0.28857114911079406738 ;  /* 0x3e93bf990f0c7423 */ /* 0x000fe20000010010 */
[----:B------:R-:W-:Y:S01]  /*1620*/  FFMA.FTZ R13, R14, R13, 0.28857114911079406738 ;  /* 0x3e93bf990e0d7423 */ /* 0x000fe2000001000d */
[----:B------:R-:W1:Y:S01]  /*1630*/  LDC R16, c[0x0][0x278] ;  /* 0x00009e00ff107b82 */ /* 0x000e620000000800 */
[----:B------:R-:W-:-:S07]  /*1640*/  LOP3.LUT R22, R22, 0xff0, RZ, 0xc0, !PT ;  /* 0x00000ff016167812 */ /* 0x000fce00078ec0ff */
[----:B------:R-:W-:Y:S01]  /*1650*/  BAR.SYNC.DEFER_BLOCKING 0x0 ;  /* 0x0000000000007b1d */ /* 0x000fe20000010000 */
[C---:B------:R-:W-:Y:S01]  /*1660*/  FFMA.FTZ R20, R15.reuse, R12, -0.36067417263984680176 ;  /* 0xbeb8aa490f147423 */ /* 0x040fe2000001000c */
[C---:B------:R-:W-:Y:S01]  /*1670*/  FFMA.FTZ R21, R14.reuse, R13, -0.36067417263984680176 ;  /* 0xbeb8aa490e157423 */ /* 0x040fe2000001000d */
[----:B------:R-:W-:Y:S02]  /*1680*/  SHF.R.U32.HI R23, RZ, 0x7, R2 ;  /* 0x00000007ff177819 */ /* 0x000fe40000011602 */
[----:B------:R-:W-:Y:S01]  /*1690*/  FFMA.FTZ R20, R15, R20, 0.48089820146560668945 ;  /* 0x3ef6384a0f147423 */ /* 0x000fe20000010014 */
[C---:B------:R-:W-:Y:S02]  /*16a0*/  FFMA.FTZ R21, R14.reuse, R21, 0.48089820146560668945 ;  /* 0x3ef6384a0e157423 */ /* 0x040fe40000010015 */
[----:B------:R-:W2:Y:S01]  /*16b0*/  LDC.64 R12, c[0x0][0x228] ;  /* 0x00008a00ff0c7b82 */ /* 0x000ea20000000a00 */
[----:B------:R-:W-:Y:S01]  /*16c0*/  SGXT.U32 R23, R23, 0x1 ;  /* 0x000000011717781a */ /* 0x000fe20000000000 */
[----:B------:R-:W-:Y:S01]  /*16d0*/  FFMA.FTZ R20, R15, R20, -0.72134751081466674805 ;  /* 0xbf38aa3b0f147423 */ /* 0x000fe20000010014 */
[----:B------:R-:W-:Y:S01]  /*16e0*/  FFMA.FTZ R21, R14, R21, -0.72134751081466674805 ;  /* 0xbf38aa3b0e157423 */ /* 0x000fe20000010015 */
[----:B0-----:R-:W-:-:S02]  /*16f0*/  FSEL R18, RZ, -23, P3 ;  /* 0xc1b80000ff127808 */ /* 0x001fc40001800000 */
[C---:B------:R-:W-:Y:S01]  /*1700*/  FMUL R20, R15.reuse, R20 ;  /* 0x000000140f147220 */ /* 0x040fe20000400000 */
[C---:B------:R-:W-:Y:S01]  /*1710*/  FMUL R21, R14.reuse, R21 ;  /* 0x000000150e157220 */ /* 0x040fe20000400000 */
[----:B------:R-:W-:Y:S02]  /*1720*/  I2FP.F32.S32 R17, R17 ;  /* 0x0000001100117245 */ /* 0x000fe40000201400 */
[----:B------:R-:W-:Y:S01]  /*1730*/  FMUL R20, R15, R20 ;  /* 0x000000140f147220 */ /* 0x000fe20000400000 */
[C---:B------:R-:W-:Y:S01]  /*1740*/  FMUL R21, R14.reuse, R21 ;  /* 0x000000150e157220 */ /* 0x040fe20000400000 */
[----:B------:R-:W-:Y:S01]  /*1750*/  ISETP.GE.U32.AND P2, PT, R11, 0x7f800000, PT ;  /* 0x7f8000000b00780c */ /* 0x000fe20003f46070 */
[----:B------:R-:W-:Y:S01]  /*1760*/  FFMA.FTZ R17, R17, 1.1920928955078125e-07, R18 ;  /* 0x3400000011117823 */ /* 0x000fe20000010012 */
[----:B------:R-:W-:Y:S01]  /*1770*/  FFMA.FTZ R20, R15, 1.4426950216293334961, R20 ;  /* 0x3fb8aa3b0f147823 */ /* 0x000fe20000010014 */
[----:B------:R-:W-:Y:S01]  /*1780*/  FFMA.FTZ R14, R14, 1.4426950216293334961, R21 ;  /* 0x3fb8aa3b0e0e7823 */ /* 0x000fe20000010015 */
[----:B-1----:R-:W-:Y:S01]  /*1790*/  IMAD R21, R23, R16, RZ ;  /* 0x0000001017157224 */ /* 0x002fe200078e02ff */
[----:B------:R0:W1:Y:S01]  /*17a0*/  LDS.128 R4, [R22+UR15] ;  /* 0x0000000f16047984 */ /* 0x0000620008000c00 */
[----:B------:R-:W-:-:S02]  /*17b0*/  IMAD R18, R0, UR5, RZ ;  /* 0x0000000500127c24 */ /* 0x000fc4000f8e02ff */
[----:B------:R-:W-:Y:S01]  /*17c0*/  FADD R15, R19, R20 ;  /* 0x00000014130f7221 */ /* 0x000fe20000000000 */
[----:B------:R-:W-:Y:S02]  /*17d0*/  IMAD R19, R16, 0x2, R21 ;  /* 0x0000000210137824 */ /* 0x000fe400078e0215 */
[----:B------:R-:W-:Y:S01]  /*17e0*/  FADD R14, R17, R14 ;  /* 0x0000000e110e7221 */ /* 0x000fe20000000000 */
[----:B------:R-:W-:Y:S01]  /*17f0*/  UIMAD.WIDE UR4, UR4, 0x2, URZ ;  /* 0x00000002040478a5 */ /* 0x000fe2000f8e023f */
[----:B------:R-:W-:Y:S01]  /*1800*/  SHF.L.U32 R17, R18, 0x1, RZ ;  /* 0x0000000112117819 */ /* 0x000fe200000006ff */
[----:B------:R-:W-:Y:S01]  /*1810*/  IMAD R25, R16, 0x2, R19 ;  /* 0x0000000210197824 */ /* 0x000fe200078e0213 */
[----:B------:R-:W-:Y:S01]  /*1820*/  ISETP.GE.U32.AND P1, PT, R10, 0x7f800000, PT ;  /* 0x7f8000000a00780c */ /* 0x000fe20003f26070 */
[----:B------:R-:W-:Y:S01]  /*1830*/  IMAD.HI R28, R18, 0x2, RZ ;  /* 0x00000002121c7827 */ /* 0x000fe200078e02ff */
[----:B--2---:R-:W-:Y:S02]  /*1840*/  IADD3 R26, P3, P4, R17, UR6, R12 ;  /* 0x00000006111a7c10 */ /* 0x004fe4000fc7e00c */
[----:B------:R-:W-:Y:S01]  /*1850*/  @P2 MOV R20, 0x7f800000 ;  /* 0x7f80000000142802 */ /* 0x000fe20000000f00 */
[----:B------:R-:W-:Y:S01]  /*1860*/  IMAD R17, R16, 0x2, R25 ;  /* 0x0000000210117824 */ /* 0x000fe200078e0219 */
[----:B------:R-:W-:Y:S01]  /*1870*/  IADD3.X R28, R28, UR5, R13, P3, P4 ;  /* 0x000000051c1c7c10 */ /* 0x000fe20009fe840d */
[----:B------:R-:W-:Y:S01]  /*1880*/  ULDC UR4, c[0x0][0x27c] ;  /* 0x00009f0000047ab9 */ /* 0x000fe20000000800 */
[C---:B------:R-:W-:Y:S01]  /*1890*/  FSETP.NEU.AND P0, PT, R11.reuse, RZ, PT ;  /* 0x000000ff0b00720b */ /* 0x040fe20003f0d000 */
[----:B------:R-:W-:Y:S01]  /*18a0*/  @P2 FFMA.FTZ R15, R11, R20, +INF ;  /* 0x7f8000000b0f2423 */ /* 0x000fe20000010014 */
[C---:B------:R-:W-:Y:S01]  /*18b0*/  LEA R13, R16.reuse, R17, 0x1 ;  /* 0x00000011100d7211 */ /* 0x040fe200078e08ff */
[----:B------:R-:W-:Y:S01]  /*18c0*/  UIMAD UR4, UR14, UR4, URZ ;  /* 0x000000040e0472a4 */ /* 0x000fe2000f8e023f */
[-C--:B------:R-:W-:Y:S01]  /*18d0*/  LEA R20, P3, R21, R26.reuse, 0x1 ;  /* 0x0000001a15147211 */ /* 0x080fe200078608ff */
[----:B------:R-:W-:Y:S01]  /*18e0*/  @P1 IMAD.MOV.U32 R11, RZ, RZ, 0x7f800000 ;  /* 0x7f800000ff0b1424 */ /* 0x000fe200078e00ff */
[----:B------:R-:W-:Y:S01]  /*18f0*/  LEA R27, R16, R13, 0x1 ;  /* 0x0000000d101b7211 */ /* 0x000fe200078e08ff */
[----:B------:R-:W-:Y:S01]  /*1900*/  USHF.L.U32 UR6, UR4, 0x2, URZ ;  /* 0x0000000204067899 */ /* 0x000fe2000800063f */
[-C--:B0-----:R-:W-:Y:S01]  /*1910*/  LEA R22, P4, R19, R26.reuse, 0x1 ;  /* 0x0000001a13167211 */ /* 0x081fe200078808ff */
[----:B------:R-:W-:Y:S01]  /*1920*/  @P1 FFMA.FTZ R14, R10, R11, +INF ;  /* 0x7f8000000a0e1423 */ /* 0x000fe2000001000b */
[----:B------:R-:W-:Y:S01]  /*1930*/  LEA R24, P5, R25, R26, 0x1 ;  /* 0x0000001a19187211 */ /* 0x000fe200078a08ff */
[----:B------:R-:W-:Y:S01]  /*1940*/  IMAD R29, R16, 0x2, R27 ;  /* 0x00000002101d7824 */ /* 0x000fe200078e021b */
[----:B------:R-:W-:Y:S01]  /*1950*/  FSETP.NEU.AND P2, PT, R10, RZ, PT ;  /* 0x000000ff0a00720b */ /* 0x000fe20003f4d000 */
[----:B------:R-:W-:Y:S01]  /*1960*/  UIMAD.WIDE UR4, UR4, 0x4, URZ ;  /* 0x00000004040478a5 */ /* 0x000fe2000f8e023f */
[----:B------:R-:W-:-:S02]  /*1970*/  LEA.HI.X.SX32 R21, R21, R28, 0x1, P3 ;  /* 0x0000001c15157211 */ /* 0x000fc400018f0eff */
[----:B------:R-:W-:Y:S02]  /*1980*/  LEA R31, R16, R29, 0x1 ;  /* 0x0000001d101f7211 */ /* 0x000fe400078e08ff */
[----:B------:R-:W-:Y:S02]  /*1990*/  LEA R10, P1, R17, R26, 0x1 ;  /* 0x0000001a110a7211 */ /* 0x000fe400078208ff */
[----:B------:R-:W-:Y:S02]  /*19a0*/  LEA.HI.X.SX32 R23, R19, R28, 0x1, P4 ;  /* 0x0000001c13177211 */ /* 0x000fe400020f0eff */
[----:B------:R-:W-:Y:S02]  /*19b0*/  LEA R18, P3, R13, R26, 0x1 ;  /* 0x0000001a0d127211 */ /* 0x000fe400078608ff */
[----:B------:R-:W-:Y:S01]  /*19c0*/  LEA.HI.X.SX32 R25, R25, R28, 0x1, P5 ;  /* 0x0000001c19197211 */ /* 0x000fe200028f0eff */
[----:B-1----:R0:W-:Y:S01]  /*19d0*/  STG.E.U16 desc[UR16][R20.64], R4 ;  /* 0x0000000414007986 */ /* 0x0021e2000c101510 */
[----:B------:R-:W-:-:S02]  /*19e0*/  LEA R16, P4, R27, R26, 0x1 ;  /* 0x0000001a1b107211 */ /* 0x000fc400078808ff */
[-C--:B------:R-:W-:Y:S01]  /*19f0*/  LEA R12, P5, R29, R26.reuse, 0x1 ;  /* 0x0000001a1d0c7211 */ /* 0x080fe200078a08ff */
[----:B------:R1:W-:Y:S01]  /*1a00*/  STG.E.U16 desc[UR16][R22.64], R5 ;  /* 0x0000000516007986 */ /* 0x0003e2000c101510 */
[----:B------:R-:W-:Y:S02]  /*1a10*/  LEA R26, P6, R31, R26, 0x1 ;  /* 0x0000001a1f1a7211 */ /* 0x000fe400078c08ff */
[-C--:B------:R-:W-:Y:S01]  /*1a20*/  LEA.HI.X.SX32 R11, R17, R28.reuse, 0x1, P1 ;  /* 0x0000001c110b7211 */ /* 0x080fe200008f0eff */
[----:B------:R2:W-:Y:S01]  /*1a30*/  STG.E.U16 desc[UR16][R24.64], R6 ;  /* 0x0000000618007986 */ /* 0x0005e2000c101510 */
[-C--:B------:R-:W-:Y:S02]  /*1a40*/  LEA.HI.X.SX32 R19, R13, R28.reuse, 0x1, P3 ;  /* 0x0000001c0d137211 */ /* 0x080fe400018f0eff */
[----:B------:R-:W-:Y:S01]  /*1a50*/  LEA.HI.X.SX32 R17, R27, R28, 0x1, P4 ;  /* 0x0000001c1b117211 */ /* 0x000fe200020f0eff */
[----:B------:R3:W-:Y:S01]  /*1a60*/  STG.E.U16 desc[UR16][R10.64], R7 ;  /* 0x000000070a007986 */ /* 0x0007e2000c101510 */
[----:B0-----:R-:W-:-:S02]  /*1a70*/  PRMT R20, R4, 0x7632, R20 ;  /* 0x0000763204147816 */ /* 0x001fc40000000014 */
[----:B------:R-:W-:Y:S02]  /*1a80*/  PRMT R21, R5, 0x7632, R21 ;  /* 0x0000763205157816 */ /* 0x000fe40000000015 */
[-C--:B------:R-:W-:Y:S01]  /*1a90*/  LEA.HI.X.SX32 R13, R29, R28.reuse, 0x1, P5 ;  /* 0x0000001c1d0d7211 */ /* 0x080fe200028f0eff */
[----:B------:R0:W-:Y:S01]  /*1aa0*/  STG.E.U16 desc[UR16][R18.64], R20 ;  /* 0x0000001412007986 */ /* 0x0001e2000c101510 */
[----:B-1----:R-:W-:Y:S01]  /*1ab0*/  PRMT R22, R6, 0x7632, R22 ;  /* 0x0000763206167816 */ /* 0x002fe20000000016 */
[----:B--2---:R-:W-:Y:S01]  /*1ac0*/  IMAD.SHL.U32 R6, R2, 0x2, RZ ;  /* 0x0000000202067824 */ /* 0x004fe200078e00ff */
[----:B------:R-:W-:Y:S01]  /*1ad0*/  LEA.HI.X.SX32 R27, R31, R28, 0x1, P6 ;  /* 0x0000001c1f1b7211 */ /* 0x000fe200030f0eff */
[----:B------:R0:W-:Y:S01]  /*1ae0*/  STG.E.U16 desc[UR16][R16.64], R21 ;  /* 0x0000001510007986 */ /* 0x0001e2000c101510 */
[----:B------:R-:W-:Y:S01]  /*1af0*/  PRMT R23, R7, 0x7632, R23 ;  /* 0x0000763207177816 */ /* 0x000fe20000000017 */
[----:B------:R-:W1:Y:S01]  /*1b00*/  LDC.64 R4, c[0x0][0x230] ;  /* 0x00008c00ff047b82 */ /* 0x000e620000000a00 */
[----:B------:R-:W-:Y:S01]  /*1b10*/  FSEL R15, R15, -INF , P0 ;  /* 0xff8000000f0f7808 */ /* 0x000fe20000000000 */
[----:B------:R0:W-:Y:S01]  /*1b20*/  STG.E.U16 desc[UR16][R12.64], R22 ;  /* 0x000000160c007986 */ /* 0x0001e2000c101510 */
[----:B------:R-:W-:-:S02]  /*1b30*/  FSEL R14, R14, -INF , P2 ;  /* 0xff8000000e0e7808 */ /* 0x000fc40001000000 */
[----:B------:R-:W-:Y:S01]  /*1b40*/  LOP3.LUT P1, RZ, R2, 0x80, RZ, 0xc0, !PT ;  /* 0x0000008002ff7812 */ /* 0x000fe2000782c0ff */
[----:B------:R0:W-:Y:S01]  /*1b50*/  STG.E.U16 desc[UR16][R26.64], R23 ;  /* 0x000000171a007986 */ /* 0x0001e2000c101510 */
[----:B------:R-:W-:Y:S01]  /*1b60*/  FFMA R2, R15, 0.69314718246459960938, R8 ;  /* 0x3f3172180f027823 */ /* 0x000fe20000000008 */
[----:B------:R-:W-:Y:S01]  /*1b70*/  FFMA R3, R14, 0.69314718246459960938, R3 ;  /* 0x3f3172180e037823 */ /* 0x000fe20000000003 */
[----:B------:R-:W-:Y:S01]  /*1b80*/  LOP3.LUT R6, R6, 0x1f8, RZ, 0xc0, !PT ;  /* 0x000001f806067812 */ /* 0x000fe200078ec0ff */
[----:B------:R-:W-:Y:S01]  /*1b90*/  BAR.SYNC.DEFER_BLOCKING 0x0 ;  /* 0x0000000000007b1d */ /* 0x000fe20000010000 */
[C---:B---3--:R-:W-:Y:S01]  /*1ba0*/  SHF.L.U32 R7, R0.reuse, 0x2, RZ ;  /* 0x0000000200077819 */ /* 0x048fe200000006ff */
[----:B------:R-:W-:-:S03]  /*1bb0*/  IMAD.HI R0, R0, 0x4, RZ ;  /* 0x0000000400007827 */ /* 0x000fc600078e02ff */
[----:B-1----:R-:W-:-:S04]  /*1bc0*/  IADD3 R4, P0, P2, R7, UR6, R4 ;  /* 0x0000000607047c10 */ /* 0x002fc8000fa1e004 */
[----:B------:R-:W-:Y:S01]  /*1bd0*/  IADD3.X R5, R0, UR5, R5, P0, P2 ;  /* 0x0000000500057c10 */ /* 0x000fe200087e4405 */
[----:B------:R0:W-:Y:S01]  /*1be0*/  STS.64 [R6+UR15], R2 ;  /* 0x0000000206007988 */ /* 0x0001e20008000a0f */
[----:B------:R-:W-:Y:S06]  /*1bf0*/  BAR.SYNC.DEFER_BLOCKING 0x0 ;  /* 0x0000000000007b1d */ /* 0x000fec0000010000 */
[----:B------:R-:W-:Y:S05]  /*1c00*/  @P1 EXIT ;  /* 0x000000000000194d */ /* 0x000fea0003800000 */
[----:B------:R-:W1:Y:S04]  /*1c10*/  LDS R9, [R9] ;  /* 0x0000000009097984 */ /* 0x000e680000000800 */
[----:B-1----:R-:W-:Y:S01]  /*1c20*/  STG.E desc[UR16][R4.64], R9 ;  /* 0x0000000904007986 */ /* 0x002fe2000c101910 */
[----:B------:R-:W-:Y:S05]  /*1c30*/  EXIT ;  /* 0x000000000000794d */ /* 0x000fea0003800000 */
.L_x_2:
[----:B------:R-:W-:-:S00]  /*1c40*/  BRA `(.L_x_2) ;  /* 0xfffffffc00fc7947 */ /* 0x000fc0000383ffff */
[----:B------:R-:W-:-:S00]  /*1c50*/  NOP ;  /* 0x0000000000007918 */ /* 0x000fc00000000000 */
        /* <DEDUP_REMOVED lines=10> */
.L_x_3:


//--------------------- .nv.global.init           --------------------------
	.section	.nv.global.init,"aw",@progbits
.nv.global.init:
	.type		_$_str,@object
	.size		_$_str,(.L_0 - _$_str)
_$_str:
        /*0000*/ 	.byte	0x5f, 0x5f, 0x43, 0x55, 0x44, 0x41, 0x5f, 0x46, 0x54, 0x5a, 0x00
.L_0:


//--------------------- .nv.shared.attn_fwd       --------------------------
	.section	.nv.shared.attn_fwd,"aw",@nobits
	.sectionflags	@""
	.align	16
	.zero		1024


//--------------------- .nv.shared.reserved.0     --------------------------
	.section	.nv.shared.reserved.0,"aw",@nobits
	.weak		__nv_reservedSMEM_offset_0_alias
	.size		__nv_reservedSMEM_offset_0_alias, 0, 0
	.other		__nv_reservedSMEM_offset_0_alias,@"STO_CUDA_RESERVED_SHARED STV_DEFAULT"
__nv_reservedSMEM_offset_0_alias:
	.zero		0


//--------------------- .nv.constant0.attn_fwd    --------------------------
	.section	.nv.constant0.attn_fwd,"a",@progbits
	.sectionflags	@""
	.align	4
.nv.constant0.attn_fwd:
	.zero		664


//--------------------- SYMBOLS --------------------------

	.type		.nv.reservedSmem.offset0,@object
	.size		.nv.reservedSmem.offset0,0x4
